// auto-generated by cutlass_sweep.gemm — config: {"arch": "sm_90", "cluster_m": 1, "cluster_n": 1, "dtype": "int8", "dtype_b": "int8", "layout": "nt", "stages": 0, "tile_k": 128, "tile_m": 128, "tile_n": 48}
#include "cutlass/cutlass.h"
#include "cutlass/gemm/collective/collective_builder.hpp"
#include "cutlass/gemm/device/gemm_universal_adapter.h"
#include "cutlass/gemm/kernel/gemm_universal.hpp"
#include "cutlass/epilogue/collective/collective_builder.hpp"

using ElemA = int8_t;
using ElemB = int8_t;
using ElemCD = int8_t;
using Acc  = int32_t;
using TileShape    = cute::Shape<cute::_128, cute::_48, cute::_128>;
using ClusterShape = cute::Shape<cute::_1, cute::_1, cute::_1>;

using CollectiveEpilogue = typename cutlass::epilogue::collective::CollectiveBuilder<
    cutlass::arch::Sm90, cutlass::arch::OpClassTensorOp,
    TileShape, ClusterShape,
    cutlass::epilogue::collective::EpilogueTileAuto,
    Acc, Acc,
    ElemCD, cutlass::layout::RowMajor, 128 / cutlass::sizeof_bits<ElemCD>::value,
    ElemCD, cutlass::layout::RowMajor, 128 / cutlass::sizeof_bits<ElemCD>::value,
    cutlass::epilogue::collective::EpilogueScheduleAuto
  >::CollectiveOp;

using CollectiveMainloop = typename cutlass::gemm::collective::CollectiveBuilder<
    cutlass::arch::Sm90, cutlass::arch::OpClassTensorOp,
    ElemA, cutlass::layout::RowMajor, 128 / cutlass::sizeof_bits<ElemA>::value,
    ElemB, cutlass::layout::ColumnMajor, 128 / cutlass::sizeof_bits<ElemB>::value,
    Acc,
    TileShape, ClusterShape,
    cutlass::gemm::collective::StageCountAutoCarveout<static_cast<int>(sizeof(typename CollectiveEpilogue::SharedStorage))>,
    cutlass::gemm::collective::KernelScheduleAuto
  >::CollectiveOp;

using GemmKernel = cutlass::gemm::kernel::GemmUniversal<
    cute::Shape<int,int,int,int>,
    CollectiveMainloop,
    CollectiveEpilogue
>;
using Gemm = cutlass::gemm::device::GemmUniversalAdapter<GemmKernel>;

// Force the device kernel symbol into the cubin without needing a host main.
auto* _anchor = &cutlass::device_kernel<GemmKernel>;


// ===== COMPILED SASS (sm_90a) =====

	.target	sm_90a

	.elftype	@"ET_EXEC"


//--------------------- .note.nv.tkinfo           --------------------------
	.section	.note.nv.tkinfo,"",@"SHT_NOTE"
	.sectionflags	@"SHF_NOTE_NV_TKINFO"
	.tkinfo
        /*0018*/ 	.word	0x00000002
        /*0030*/ 	.string	""
        /*0030*/ 	.string	"ptxas"
        /*0030*/ 	.string	"Cuda compilation tools, release 13.0, V13.0.88"
        /*0030*/ 	.string	"Build cuda_13.0.r13.0/compiler.36424714_0"
        /*0030*/ 	.string	"-arch sm_90a -m 64 "



//--------------------- .note.nv.cuinfo           --------------------------
	.section	.note.nv.cuinfo,"",@"SHT_NOTE"
	.sectionflags	@"SHF_NOTE_NV_CUINFO"
        /*0018*/ 	.short	0x0002
        /*001a*/ 	.short	0x005a
        /*001c*/ 	.short	0x0082
	.zero		2


//--------------------- .nv.info                  --------------------------
	.section	.nv.info,"",@"SHT_CUDA_INFO"
	.align	4


	//----- nvinfo : EIATTR_REGCOUNT
	.align		4
        /*0000*/ 	.byte	0x04, 0x2f
        /*0002*/ 	.short	(.L_15 - .L_14)
	.align		4
.L_14:
        /*0004*/ 	.word	index@(_ZN7cutlass13device_kernelINS_4gemm6kernel13GemmUniversalIN4cute5tupleIJiiiiEEENS1_10collective13CollectiveMmaINS1_34MainloopSm90TmaGmmaWarpSpecializedILi10ENS5_IJNS4_1CILi1EEESB_SB_EEENS1_35KernelTmaWarpSpecializedCooperativeEEENS5_IJNSA_ILi128EEENSA_ILi48EEESF_EEEaNS5_IJlSB_lEEEaSI_NS4_8TiledMMAINS4_8MMA_AtomIJNS4_4SM904GMMA26MMA_64x16x32_S32S8S8_SS_TNEEEENS4_6LayoutINS5_IJNSA_ILi2EEESB_SB_EEENS5_IJSB_NSA_ILi0EEESS_EEEEENS5_IJNS4_10UnderscoreESV_SV_EEEEENS4_13SM90_TMA_LOADENS4_14ComposedLayoutINS4_7SwizzleILi3ELi4ELi3EEENS4_18smem_ptr_flag_bitsILi8EEENSP_INS5_IJNSA_ILi8EEESF_EEENS5_IJSF_SB_EEEEEEEvNS4_8identityESY_S18_vS19_EENS_8epilogue10collective6detail29Sm90TmaWarpSpecializedAdapterINS1C_15DefaultEpilogueIaSI_SI_NS1B_6thread17LinearCombinationIaLi1EiiLNS1G_9ScaleType4KindE0ELNS_15FloatRoundStyleE2EaEENS1_15EpilogueDefaultEEEEEvvEEEEvNT_6ParamsE)
        /*0008*/ 	.word	0x000000a8


	//----- nvinfo : EIATTR_FRAME_SIZE
	.align		4
.L_15:
        /*000c*/ 	.byte	0x04, 0x11
        /*000e*/ 	.short	(.L_17 - .L_16)
	.align		4
.L_16:
        /*0010*/ 	.word	index@(_ZN7cutlass13device_kernelINS_4gemm6kernel13GemmUniversalIN4cute5tupleIJiiiiEEENS1_10collective13CollectiveMmaINS1_34MainloopSm90TmaGmmaWarpSpecializedILi10ENS5_IJNS4_1CILi1EEESB_SB_EEENS1_35KernelTmaWarpSpecializedCooperativeEEENS5_IJNSA_ILi128EEENSA_ILi48EEESF_EEEaNS5_IJlSB_lEEEaSI_NS4_8TiledMMAINS4_8MMA_AtomIJNS4_4SM904GMMA26MMA_64x16x32_S32S8S8_SS_TNEEEENS4_6LayoutINS5_IJNSA_ILi2EEESB_SB_EEENS5_IJSB_NSA_ILi0EEESS_EEEEENS5_IJNS4_10UnderscoreESV_SV_EEEEENS4_13SM90_TMA_LOADENS4_14ComposedLayoutINS4_7SwizzleILi3ELi4ELi3EEENS4_18smem_ptr_flag_bitsILi8EEENSP_INS5_IJNSA_ILi8EEESF_EEENS5_IJSF_SB_EEEEEEEvNS4_8identityESY_S18_vS19_EENS_8epilogue10collective6detail29Sm90TmaWarpSpecializedAdapterINS1C_15DefaultEpilogueIaSI_SI_NS1B_6thread17LinearCombinationIaLi1EiiLNS1G_9ScaleType4KindE0ELNS_15FloatRoundStyleE2EaEENS1_15EpilogueDefaultEEEEEvvEEEEvNT_6ParamsE)
        /*0014*/ 	.word	0x00000000


	//----- nvinfo : EIATTR_MIN_STACK_SIZE
	.align		4
.L_17:
        /*0018*/ 	.byte	0x04, 0x12
        /*001a*/ 	.short	(.L_19 - .L_18)
	.align		4
.L_18:
        /*001c*/ 	.word	index@(_ZN7cutlass13device_kernelINS_4gemm6kernel13GemmUniversalIN4cute5tupleIJiiiiEEENS1_10collective13CollectiveMmaINS1_34MainloopSm90TmaGmmaWarpSpecializedILi10ENS5_IJNS4_1CILi1EEESB_SB_EEENS1_35KernelTmaWarpSpecializedCooperativeEEENS5_IJNSA_ILi128EEENSA_ILi48EEESF_EEEaNS5_IJlSB_lEEEaSI_NS4_8TiledMMAINS4_8MMA_AtomIJNS4_4SM904GMMA26MMA_64x16x32_S32S8S8_SS_TNEEEENS4_6LayoutINS5_IJNSA_ILi2EEESB_SB_EEENS5_IJSB_NSA_ILi0EEESS_EEEEENS5_IJNS4_10UnderscoreESV_SV_EEEEENS4_13SM90_TMA_LOADENS4_14ComposedLayoutINS4_7SwizzleILi3ELi4ELi3EEENS4_18smem_ptr_flag_bitsILi8EEENSP_INS5_IJNSA_ILi8EEESF_EEENS5_IJSF_SB_EEEEEEEvNS4_8identityESY_S18_vS19_EENS_8epilogue10collective6detail29Sm90TmaWarpSpecializedAdapterINS1C_15DefaultEpilogueIaSI_SI_NS1B_6thread17LinearCombinationIaLi1EiiLNS1G_9ScaleType4KindE0ELNS_15FloatRoundStyleE2EaEENS1_15EpilogueDefaultEEEEEvvEEEEvNT_6ParamsE)
        /*0020*/ 	.word	0x00000000
.L_19:


//--------------------- .nv.compat                --------------------------
	.section	.nv.compat,"",@"SHT_CUDA_COMPAT_INFO"
	.align	4
        /*0000*/ 	.byte	0x02, 0x09, 0x01, 0x00, 0x02, 0x02, 0x04, 0x00, 0x02, 0x05, 0x05, 0x00, 0x03, 0x07, 0x01, 0x01
        /*0010*/ 	.byte	0x02, 0x03, 0x01, 0x00, 0x02, 0x06, 0x01, 0x00, 0x04, 0x0b, 0x08, 0x00, 0x00, 0x00, 0x00, 0x00
        /*0020*/ 	.byte	0x00, 0x00, 0x00, 0x00


//--------------------- .nv.info._ZN7cutlass13device_kernelINS_4gemm6kernel13GemmUniversalIN4cute5tupleIJiiiiEEENS1_10collective13CollectiveMmaINS1_34MainloopSm90TmaGmmaWarpSpecializedILi10ENS5_IJNS4_1CILi1EEESB_SB_EEENS1_35KernelTmaWarpSpecializedCooperativeEEENS5_IJNSA_ILi128EEENSA_ILi48EEESF_EEEaNS5_IJlSB_lEEEaSI_NS4_8TiledMMAINS4_8MMA_AtomIJNS4_4SM904GMMA26MMA_64x16x32_S32S8S8_SS_TNEEEENS4_6LayoutINS5_IJNSA_ILi2EEESB_SB_EEENS5_IJSB_NSA_ILi0EEESS_EEEEENS5_IJNS4_10UnderscoreESV_SV_EEEEENS4_13SM90_TMA_LOADENS4_14ComposedLayoutINS4_7SwizzleILi3ELi4ELi3EEENS4_18smem_ptr_flag_bitsILi8EEENSP_INS5_IJNSA_ILi8EEESF_EEENS5_IJSF_SB_EEEEEEEvNS4_8identityESY_S18_vS19_EENS_8epilogue10collective6detail29Sm90TmaWarpSpecializedAdapterINS1C_15DefaultEpilogueIaSI_SI_NS1B_6thread17LinearCombinationIaLi1EiiLNS1G_9ScaleType4KindE0ELNS_15FloatRoundStyleE2EaEENS1_15EpilogueDefaultEEEEEvvEEEEvNT_6ParamsE --------------------------
	.section	.nv.info._ZN7cutlass13device_kernelINS_4gemm6kernel13GemmUniversalIN4cute5tupleIJiiiiEEENS1_10collective13CollectiveMmaINS1_34MainloopSm90TmaGmmaWarpSpecializedILi10ENS5_IJNS4_1CILi1EEESB_SB_EEENS1_35KernelTmaWarpSpecializedCooperativeEEENS5_IJNSA_ILi128EEENSA_ILi48EEESF_EEEaNS5_IJlSB_lEEEaSI_NS4_8TiledMMAINS4_8MMA_AtomIJNS4_4SM904GMMA26MMA_64x16x32_S32S8S8_SS_TNEEEENS4_6LayoutINS5_IJNSA_ILi2EEESB_SB_EEENS5_IJSB_NSA_ILi0EEESS_EEEEENS5_IJNS4_10UnderscoreESV_SV_EEEEENS4_13SM90_TMA_LOADENS4_14ComposedLayoutINS4_7SwizzleILi3ELi4ELi3EEENS4_18smem_ptr_flag_bitsILi8EEENSP_INS5_IJNSA_ILi8EEESF_EEENS5_IJSF_SB_EEEEEEEvNS4_8identityESY_S18_vS19_EENS_8epilogue10collective6detail29Sm90TmaWarpSpecializedAdapterINS1C_15DefaultEpilogueIaSI_SI_NS1B_6thread17LinearCombinationIaLi1EiiLNS1G_9ScaleType4KindE0ELNS_15FloatRoundStyleE2EaEENS1_15EpilogueDefaultEEEEEvvEEEEvNT_6ParamsE,"",@"SHT_CUDA_INFO"
	.sectionflags	@""
	.align	4


	//----- nvinfo : EIATTR_CUDA_API_VERSION
	.align		4
        /*0000*/ 	.byte	0x04, 0x37
        /*0002*/ 	.short	(.L_21 - .L_20)
.L_20:
        /*0004*/ 	.word	0x00000082


	//----- nvinfo : EIATTR_KPARAM_INFO
	.align		4
.L_21:
        /*0008*/ 	.byte	0x04, 0x17
        /*000a*/ 	.short	(.L_23 - .L_22)
.L_22:
        /*000c*/ 	.word	0x00000000
        /*0010*/ 	.short	0x0000
        /*0012*/ 	.short	0x0070
        /*0014*/ 	.byte	0x00, 0xf0, 0x01, 0x10


	//----- nvinfo : EIATTR_SPARSE_MMA_MASK
	.align		4
.L_23:
        /*0018*/ 	.byte	0x03, 0x50
        /*001a*/ 	.short	0x0000


	//----- nvinfo : EIATTR_MAXREG_COUNT
	.align		4
        /*001c*/ 	.byte	0x03, 0x1b
        /*001e*/ 	.short	0x00a8


	//----- nvinfo : EIATTR_NUM_BARRIERS
	.align		4
        /*0020*/ 	.byte	0x02, 0x4c
        /*0022*/ 	.byte	0x01
	.zero		1


	//----- nvinfo : EIATTR_EXTERNS
	.align		4
        /*0024*/ 	.byte	0x04, 0x0f
        /*0026*/ 	.short	(.L_25 - .L_24)


	//   ....[0]....
	.align		4
.L_24:
        /*0028*/ 	.word	index@(__assertfail)


	//----- nvinfo : EIATTR_MERCURY_ISA_VERSION
	.align		4
.L_25:
        /*002c*/ 	.byte	0x03, 0x5f
        /*002e*/ 	.short	0x0101


	//----- nvinfo : EIATTR_INT_WARP_WIDE_INSTR_OFFSETS
	.align		4
        /*0030*/ 	.byte	0x04, 0x31
        /*0032*/ 	.short	(.L_27 - .L_26)


	//   ....[0]....
.L_26:
        /*0034*/ 	.word	0x000004a0


	//   ....[1]....
        /*0038*/ 	.word	0x000004d0


	//   ....[2]....
        /*003c*/ 	.word	0x000005b0


	//----- nvinfo : EIATTR_COOP_GROUP_MASK_REGIDS
	.align		4
.L_27:
        /*0040*/ 	.byte	0x04, 0x29
        /*0042*/ 	.short	(.L_29 - .L_28)


	//   ....[0]....
.L_28:
        /*0044*/ 	.word	0xffffffff


	//   ....[1]....
        /*0048*/ 	.word	0xffffffff


	//   ....[2]....
        /*004c*/ 	.word	0xffffffff


	//   ....[3]....
        /*0050*/ 	.word	0xffffffff


	//   ....[4]....
        /*0054*/ 	.word	0xffffffff


	//----- nvinfo : EIATTR_COOP_GROUP_INSTR_OFFSETS
	.align		4
.L_29:
        /*0058*/ 	.byte	0x04, 0x28
        /*005a*/ 	.short	(.L_31 - .L_30)


	//   ....[0]....
.L_30:
        /*005c*/ 	.word	0x00000060


	//   ....[1]....
        /*0060*/ 	.word	0x00000070


	//   ....[2]....
        /*0064*/ 	.word	0x00000130


	//   ....[3]....
        /*0068*/ 	.word	0x000003b0


	//   ....[4]....
        /*006c*/ 	.word	0x00001050


	//----- nvinfo : EIATTR_REG_RECONFIG
	.align		4
.L_31:
        /*0070*/ 	.byte	0x01, 0x54
	.zero		2


	//----- nvinfo : EIATTR_SYSCALL_OFFSETS
	.align		4
        /*0074*/ 	.byte	0x04, 0x46
        /*0076*/ 	.short	(.L_33 - .L_32)


	//   ....[0]....
.L_32:
        /*0078*/ 	.word	0x00001210


	//----- nvinfo : EIATTR_MBARRIER_INSTR_OFFSETS
	.align		4
.L_33:
        /*007c*/ 	.byte	0x04, 0x39
        /*007e*/ 	.short	(.L_35 - .L_34)


	//   ....[0]....
.L_34:
        /*0080*/ 	.word	0x00000250
        /*0084*/ 	.word	0x000000ff
        /*0088*/ 	.word	0x00000000
        /*008c*/ 	.short	0x0100
        /*008e*/ 	.byte	0x08
	.zero		1


	//   ....[1]....
        /*0090*/ 	.word	0x00000260
        /*0094*/ 	.word	0x000000ff
        /*0098*/ 	.word	0x00000050
        /*009c*/ 	.short	0x0100
        /*009e*/ 	.byte	0x08
	.zero		1


	//   ....[2]....
        /*00a0*/ 	.word	0x00000270
        /*00a4*/ 	.word	0x000000ff
        /*00a8*/ 	.word	0x00000008
        /*00ac*/ 	.short	0x0100
        /*00ae*/ 	.byte	0x08
	.zero		1


	//   ....[3]....
        /*00b0*/ 	.word	0x00000280
        /*00b4*/ 	.word	0x000000ff
        /*00b8*/ 	.word	0x00000058
        /*00bc*/ 	.short	0x0100
        /*00be*/ 	.byte	0x08
	.zero		1


	//   ....[4]....
        /*00c0*/ 	.word	0x00000290
        /*00c4*/ 	.word	0x000000ff
        /*00c8*/ 	.word	0x00000010
        /*00cc*/ 	.short	0x0100
        /*00ce*/ 	.byte	0x08
	.zero		1


	//   ....[5]....
        /*00d0*/ 	.word	0x000002a0
        /*00d4*/ 	.word	0x000000ff
        /*00d8*/ 	.word	0x00000060
        /*00dc*/ 	.short	0x0100
        /*00de*/ 	.byte	0x08
	.zero		1


	//   ....[6]....
        /*00e0*/ 	.word	0x000002b0
        /*00e4*/ 	.word	0x000000ff
        /*00e8*/ 	.word	0x00000018
        /*00ec*/ 	.short	0x0100
        /*00ee*/ 	.byte	0x08
	.zero		1


	//   ....[7]....
        /*00f0*/ 	.word	0x000002c0
        /*00f4*/ 	.word	0x000000ff
        /*00f8*/ 	.word	0x00000068
        /*00fc*/ 	.short	0x0100
        /*00fe*/ 	.byte	0x08
	.zero		1


	//   ....[8]....
        /*0100*/ 	.word	0x000002d0
        /*0104*/ 	.word	0x000000ff
        /*0108*/ 	.word	0x00000020
        /*010c*/ 	.short	0x0100
        /*010e*/ 	.byte	0x08
	.zero		1


	//   ....[9]....
        /*0110*/ 	.word	0x000002e0
        /*0114*/ 	.word	0x000000ff
        /*0118*/ 	.word	0x00000070
        /*011c*/ 	.short	0x0100
        /*011e*/ 	.byte	0x08
	.zero		1


	//   ....[10]....
        /*0120*/ 	.word	0x000002f0
        /*0124*/ 	.word	0x000000ff
        /*0128*/ 	.word	0x00000028
        /*012c*/ 	.short	0x0100
        /*012e*/ 	.byte	0x08
	.zero		1


	//   ....[11]....
        /*0130*/ 	.word	0x00000300
        /*0134*/ 	.word	0x000000ff
        /*0138*/ 	.word	0x00000078
        /*013c*/ 	.short	0x0100
        /*013e*/ 	.byte	0x08
	.zero		1


	//   ....[12]....
        /*0140*/ 	.word	0x00000310
        /*0144*/ 	.word	0x000000ff
        /*0148*/ 	.word	0x00000030
        /*014c*/ 	.short	0x0100
        /*014e*/ 	.byte	0x08
	.zero		1


	//   ....[13]....
        /*0150*/ 	.word	0x00000320
        /*0154*/ 	.word	0x000000ff
        /*0158*/ 	.word	0x00000080
        /*015c*/ 	.short	0x0100
        /*015e*/ 	.byte	0x08
	.zero		1


	//   ....[14]....
        /*0160*/ 	.word	0x00000330
        /*0164*/ 	.word	0x000000ff
        /*0168*/ 	.word	0x00000038
        /*016c*/ 	.short	0x0100
        /*016e*/ 	.byte	0x08
	.zero		1


	//   ....[15]....
        /*0170*/ 	.word	0x00000340
        /*0174*/ 	.word	0x000000ff
        /*0178*/ 	.word	0x00000088
        /*017c*/ 	.short	0x0100
        /*017e*/ 	.byte	0x08
	.zero		1


	//   ....[16]....
        /*0180*/ 	.word	0x00000350
        /*0184*/ 	.word	0x000000ff
        /*0188*/ 	.word	0x00000040
        /*018c*/ 	.short	0x0100
        /*018e*/ 	.byte	0x08
	.zero		1


	//   ....[17]....
        /*0190*/ 	.word	0x00000360
        /*0194*/ 	.word	0x000000ff
        /*0198*/ 	.word	0x00000090
        /*019c*/ 	.short	0x0100
        /*019e*/ 	.byte	0x08
	.zero		1


	//   ....[18]....
        /*01a0*/ 	.word	0x00000370
        /*01a4*/ 	.word	0x000000ff
        /*01a8*/ 	.word	0x00000048
        /*01ac*/ 	.short	0x0100
        /*01ae*/ 	.byte	0x08
	.zero		1


	//   ....[19]....
        /*01b0*/ 	.word	0x00000380
        /*01b4*/ 	.word	0x000000ff
        /*01b8*/ 	.word	0x00000098
        /*01bc*/ 	.short	0x0100
        /*01be*/ 	.byte	0x08
	.zero		1


	//   ....[20]....
        /*01c0*/ 	.word	0x00000620
        /*01c4*/ 	.word	0x000000ff
        /*01c8*/ 	.word	0x000000b0
        /*01cc*/ 	.short	0x0100
        /*01ce*/ 	.byte	0x06
	.zero		1


	//   ....[21]....
        /*01d0*/ 	.word	0x00000680
        /*01d4*/ 	.word	0x000000ff
        /*01d8*/ 	.word	0x000000b8
        /*01dc*/ 	.short	0x0100
        /*01de*/ 	.byte	0x06
	.zero		1


	//   ....[22]....
        /*01e0*/ 	.word	0x000012e0
        /*01e4*/ 	.word	0x00000003
        /*01e8*/ 	.word	0x00000000
        /*01ec*/ 	.short	0x010a
        /*01ee*/ 	.byte	0x3f
	.zero		1


	//   ....[23]....
        /*01f0*/ 	.word	0x00001320
        /*01f4*/ 	.word	0x00000003
        /*01f8*/ 	.word	0x00000000
        /*01fc*/ 	.short	0x010a
        /*01fe*/ 	.byte	0x3f
	.zero		1


	//   ....[24]....
        /*0200*/ 	.word	0x000019f0
        /*0204*/ 	.word	0x00000005
        /*0208*/ 	.word	0x00000000
        /*020c*/ 	.short	0x010a
        /*020e*/ 	.byte	0x3f
	.zero		1


	//   ....[25]....
        /*0210*/ 	.word	0x00001a30
        /*0214*/ 	.word	0x00000005
        /*0218*/ 	.word	0x00000000
        /*021c*/ 	.short	0x010a
        /*021e*/ 	.byte	0x3f
	.zero		1


	//   ....[26]....
        /*0220*/ 	.word	0x00001fa0
        /*0224*/ 	.word	0x00000004
        /*0228*/ 	.word	0x00000000
        /*022c*/ 	.short	0x0101
        /*022e*/ 	.byte	0x3f
	.zero		1


	//   ....[27]....
        /*0230*/ 	.word	0x00002180
        /*0234*/ 	.word	0x00000000
        /*0238*/ 	.word	0x00000000
        /*023c*/ 	.short	0x0101
        /*023e*/ 	.byte	0x3f
	.zero		1


	//   ....[28]....
        /*0240*/ 	.word	0x00004a40
        /*0244*/ 	.word	0x0000000e
        /*0248*/ 	.word	0x00000050
        /*024c*/ 	.short	0x010a
        /*024e*/ 	.byte	0x3f
	.zero		1


	//   ....[29]....
        /*0250*/ 	.word	0x00004dc0
        /*0254*/ 	.word	0x00000006
        /*0258*/ 	.word	0x000000b8
        /*025c*/ 	.short	0x0101
        /*025e*/ 	.byte	0x3f
	.zero		1


	//   ....[30]....
        /*0260*/ 	.word	0x000054f0
        /*0264*/ 	.word	0x00000007
        /*0268*/ 	.word	0x00000000
        /*026c*/ 	.short	0x010a
        /*026e*/ 	.byte	0x3f
	.zero		1


	//   ....[31]....
        /*0270*/ 	.word	0x00005570
        /*0274*/ 	.word	0x00000009
        /*0278*/ 	.word	0x00000000
        /*027c*/ 	.short	0x010a
        /*027e*/ 	.byte	0x3f
	.zero		1


	//   ....[32]....
        /*0280*/ 	.word	0x00005600
        /*0284*/ 	.word	0x00000006
        /*0288*/ 	.word	0x00000000
        /*028c*/ 	.short	0x010a
        /*028e*/ 	.byte	0x3f
	.zero		1


	//   ....[33]....
        /*0290*/ 	.word	0x00005690
        /*0294*/ 	.word	0x00000009
        /*0298*/ 	.word	0x00000000
        /*029c*/ 	.short	0x010a
        /*029e*/ 	.byte	0x3f
	.zero		1


	//   ....[34]....
        /*02a0*/ 	.word	0x00005720
        /*02a4*/ 	.word	0x00000006
        /*02a8*/ 	.word	0x00000000
        /*02ac*/ 	.short	0x010a
        /*02ae*/ 	.byte	0x3f
	.zero		1


	//   ....[35]....
        /*02b0*/ 	.word	0x000057b0
        /*02b4*/ 	.word	0x00000009
        /*02b8*/ 	.word	0x00000000
        /*02bc*/ 	.short	0x010a
        /*02be*/ 	.byte	0x3f
	.zero		1


	//   ....[36]....
        /*02c0*/ 	.word	0x00005840
        /*02c4*/ 	.word	0x00000006
        /*02c8*/ 	.word	0x00000000
        /*02cc*/ 	.short	0x010a
        /*02ce*/ 	.byte	0x3f
	.zero		1


	//   ....[37]....
        /*02d0*/ 	.word	0x000058d0
        /*02d4*/ 	.word	0x00000009
        /*02d8*/ 	.word	0x00000000
        /*02dc*/ 	.short	0x010a
        /*02de*/ 	.byte	0x3f
	.zero		1


	//   ....[38]....
        /*02e0*/ 	.word	0x00005960
        /*02e4*/ 	.word	0x00000006
        /*02e8*/ 	.word	0x00000000
        /*02ec*/ 	.short	0x010a
        /*02ee*/ 	.byte	0x3f
	.zero		1


	//   ....[39]....
        /*02f0*/ 	.word	0x000059f0
        /*02f4*/ 	.word	0x00000003
        /*02f8*/ 	.word	0x00000000
        /*02fc*/ 	.short	0x010a
        /*02fe*/ 	.byte	0x3f
	.zero		1


	//   ....[40]....
        /*0300*/ 	.word	0x00005a50
        /*0304*/ 	.word	0x00000003
        /*0308*/ 	.word	0x00000000
        /*030c*/ 	.short	0x010a
        /*030e*/ 	.byte	0x3f
	.zero		1


	//   ....[41]....
        /*0310*/ 	.word	0x00005aa0
        /*0314*/ 	.word	0x00000005
        /*0318*/ 	.word	0x00000000
        /*031c*/ 	.short	0x010a
        /*031e*/ 	.byte	0x3f
	.zero		1


	//   ....[42]....
        /*0320*/ 	.word	0x00005b70
        /*0324*/ 	.word	0x0000000e
        /*0328*/ 	.word	0x00000050
        /*032c*/ 	.short	0x010a
        /*032e*/ 	.byte	0x3f
	.zero		1


	//   ....[43]....
        /*0330*/ 	.word	0x00005c40
        /*0334*/ 	.word	0x00000007
        /*0338*/ 	.word	0x00000000
        /*033c*/ 	.short	0x010a
        /*033e*/ 	.byte	0x3f
	.zero		1


	//   ....[44]....
        /*0340*/ 	.word	0x00005c90
        /*0344*/ 	.word	0x00000009
        /*0348*/ 	.word	0x00000000
        /*034c*/ 	.short	0x010a
        /*034e*/ 	.byte	0x3f
	.zero		1


	//   ....[45]....
        /*0350*/ 	.word	0x00005ce0
        /*0354*/ 	.word	0x00000006
        /*0358*/ 	.word	0x00000000
        /*035c*/ 	.short	0x010a
        /*035e*/ 	.byte	0x3f
	.zero		1


	//   ....[46]....
        /*0360*/ 	.word	0x00005d30
        /*0364*/ 	.word	0x00000009
        /*0368*/ 	.word	0x00000000
        /*036c*/ 	.short	0x010a
        /*036e*/ 	.byte	0x3f
	.zero		1


	//   ....[47]....
        /*0370*/ 	.word	0x00005d80
        /*0374*/ 	.word	0x00000006
        /*0378*/ 	.word	0x00000000
        /*037c*/ 	.short	0x010a
        /*037e*/ 	.byte	0x3f
	.zero		1


	//   ....[48]....
        /*0380*/ 	.word	0x00005dd0
        /*0384*/ 	.word	0x00000009
        /*0388*/ 	.word	0x00000000
        /*038c*/ 	.short	0x010a
        /*038e*/ 	.byte	0x3f
	.zero		1


	//   ....[49]....
        /*0390*/ 	.word	0x00005e20
        /*0394*/ 	.word	0x00000006
        /*0398*/ 	.word	0x00000000
        /*039c*/ 	.short	0x010a
        /*039e*/ 	.byte	0x3f
	.zero		1


	//   ....[50]....
        /*03a0*/ 	.word	0x00005e70
        /*03a4*/ 	.word	0x00000009
        /*03a8*/ 	.word	0x00000000
        /*03ac*/ 	.short	0x010a
        /*03ae*/ 	.byte	0x3f
	.zero		1


	//   ....[51]....
        /*03b0*/ 	.word	0x00005ec0
        /*03b4*/ 	.word	0x00000006
        /*03b8*/ 	.word	0x00000000
        /*03bc*/ 	.short	0x010a
        /*03be*/ 	.byte	0x3f
	.zero		1


	//----- nvinfo : EIATTR_NUM_MBARRIERS
	.align		4
.L_35:
        /*03c0*/ 	.byte	0x03, 0x38
        /*03c2*/ 	.short	0x0016


	//----- nvinfo : EIATTR_EXIT_INSTR_OFFSETS
	.align		4
        /*03c4*/ 	.byte	0x04, 0x1c
        /*03c6*/ 	.short	(.L_37 - .L_36)


	//   ....[0]....
.L_36:
        /*03c8*/ 	.word	0x000006d0


	//   ....[1]....
        /*03cc*/ 	.word	0x00000f90


	//   ....[2]....
        /*03d0*/ 	.word	0x000040b0


	//   ....[3]....
        /*03d4*/ 	.word	0x000046e0


	//   ....[4]....
        /*03d8*/ 	.word	0x00005a40


	//----- nvinfo : EIATTR_MAX_THREADS
	.align		4
.L_37:
        /*03dc*/ 	.byte	0x04, 0x05
        /*03de*/ 	.short	(.L_39 - .L_38)
.L_38:
        /*03e0*/ 	.word	0x00000180
        /*03e4*/ 	.word	0x00000001
        /*03e8*/ 	.word	0x00000001


	//----- nvinfo : EIATTR_CRS_STACK_SIZE
	.align		4
.L_39:
        /*03ec*/ 	.byte	0x04, 0x1e
        /*03ee*/ 	.short	(.L_41 - .L_40)
.L_40:
        /*03f0*/ 	.word	0x00000000


	//----- nvinfo : EIATTR_CBANK_PARAM_SIZE
	.align		4
.L_41:
        /*03f4*/ 	.byte	0x03, 0x19
        /*03f6*/ 	.short	0x0470


	//----- nvinfo : EIATTR_PARAM_CBANK
	.align		4
        /*03f8*/ 	.byte	0x04, 0x0a
        /*03fa*/ 	.short	(.L_43 - .L_42)
	.align		4
.L_42:
        /*03fc*/ 	.word	index@(.nv.constant0._ZN7cutlass13device_kernelINS_4gemm6kernel13GemmUniversalIN4cute5tupleIJiiiiEEENS1_10collective13CollectiveMmaINS1_34MainloopSm90TmaGmmaWarpSpecializedILi10ENS5_IJNS4_1CILi1EEESB_SB_EEENS1_35KernelTmaWarpSpecializedCooperativeEEENS5_IJNSA_ILi128EEENSA_ILi48EEESF_EEEaNS5_IJlSB_lEEEaSI_NS4_8TiledMMAINS4_8MMA_AtomIJNS4_4SM904GMMA26MMA_64x16x32_S32S8S8_SS_TNEEEENS4_6LayoutINS5_IJNSA_ILi2EEESB_SB_EEENS5_IJSB_NSA_ILi0EEESS_EEEEENS5_IJNS4_10UnderscoreESV_SV_EEEEENS4_13SM90_TMA_LOADENS4_14ComposedLayoutINS4_7SwizzleILi3ELi4ELi3EEENS4_18smem_ptr_flag_bitsILi8EEENSP_INS5_IJNSA_ILi8EEESF_EEENS5_IJSF_SB_EEEEEEEvNS4_8identityESY_S18_vS19_EENS_8epilogue10collective6detail29Sm90TmaWarpSpecializedAdapterINS1C_15DefaultEpilogueIaSI_SI_NS1B_6thread17LinearCombinationIaLi1EiiLNS1G_9ScaleType4KindE0ELNS_15FloatRoundStyleE2EaEENS1_15EpilogueDefaultEEEEEvvEEEEvNT_6ParamsE)
        /*0400*/ 	.short	0x0210
        /*0402*/ 	.short	0x0470


	//----- nvinfo : EIATTR_SW_WAR
	.align		4
.L_43:
        /*0404*/ 	.byte	0x04, 0x36
        /*0406*/ 	.short	(.L_45 - .L_44)
.L_44:
        /*0408*/ 	.word	0x00000008
.L_45:


//--------------------- .nv.callgraph             --------------------------
	.section	.nv.callgraph,"",@"SHT_CUDA_CALLGRAPH"
	.align	4
	.sectionentsize	8
	.align		4
        /*0000*/ 	.word	0x00000000
	.align		4
        /*0004*/ 	.word	0xffffffff
	.align		4
        /*0008*/ 	.word	index@(_ZN7cutlass13device_kernelINS_4gemm6kernel13GemmUniversalIN4cute5tupleIJiiiiEEENS1_10collective13CollectiveMmaINS1_34MainloopSm90TmaGmmaWarpSpecializedILi10ENS5_IJNS4_1CILi1EEESB_SB_EEENS1_35KernelTmaWarpSpecializedCooperativeEEENS5_IJNSA_ILi128EEENSA_ILi48EEESF_EEEaNS5_IJlSB_lEEEaSI_NS4_8TiledMMAINS4_8MMA_AtomIJNS4_4SM904GMMA26MMA_64x16x32_S32S8S8_SS_TNEEEENS4_6LayoutINS5_IJNSA_ILi2EEESB_SB_EEENS5_IJSB_NSA_ILi0EEESS_EEEEENS5_IJNS4_10UnderscoreESV_SV_EEEEENS4_13SM90_TMA_LOADENS4_14ComposedLayoutINS4_7SwizzleILi3ELi4ELi3EEENS4_18smem_ptr_flag_bitsILi8EEENSP_INS5_IJNSA_ILi8EEESF_EEENS5_IJSF_SB_EEEEEEEvNS4_8identityESY_S18_vS19_EENS_8epilogue10collective6detail29Sm90TmaWarpSpecializedAdapterINS1C_15DefaultEpilogueIaSI_SI_NS1B_6thread17LinearCombinationIaLi1EiiLNS1G_9ScaleType4KindE0ELNS_15FloatRoundStyleE2EaEENS1_15EpilogueDefaultEEEEEvvEEEEvNT_6ParamsE)
	.align		4
        /*000c*/ 	.word	index@(__assertfail)
	.align		4
        /*0010*/ 	.word	0x00000000
	.align		4
        /*0014*/ 	.word	0xfffffffe
	.align		4
        /*0018*/ 	.word	0x00000000
	.align		4
        /*001c*/ 	.word	0xfffffffd
	.align		4
        /*0020*/ 	.word	0x00000000
	.align		4
        /*0024*/ 	.word	0xfffffffc


//--------------------- .nv.constant4             --------------------------
	.section	.nv.constant4,"a",@progbits
	.align	8
	.align		8
.nv.constant4:
        /*0000*/ 	.dword	__assertfail
	.align		8
        /*0008*/ 	.dword	__unnamed_1
	.align		8
        /*0010*/ 	.dword	_ZN40_INTERNAL_a43a7651_4_k_cu_9c5bf9a0_130614cuda3std3__45__cpo5beginE
	.align		8
        /*0018*/ 	.dword	_ZN40_INTERNAL_a43a7651_4_k_cu_9c5bf9a0_130614cuda3std3__45__cpo3endE
	.align		8
        /*0020*/ 	.dword	_ZN40_INTERNAL_a43a7651_4_k_cu_9c5bf9a0_130614cuda3std3__45__cpo6cbeginE
	.align		8
        /*0028*/ 	.dword	_ZN40_INTERNAL_a43a7651_4_k_cu_9c5bf9a0_130614cuda3std3__45__cpo4cendE
	.align		8
        /*0030*/ 	.dword	_ZN40_INTERNAL_a43a7651_4_k_cu_9c5bf9a0_130614cuda3std3__442_GLOBAL__N__a43a7651_4_k_cu_9c5bf9a0_130616ignoreE
	.align		8
        /*0038*/ 	.dword	_ZN40_INTERNAL_a43a7651_4_k_cu_9c5bf9a0_130614cuda3std3__419piecewise_constructE
	.align		8
        /*0040*/ 	.dword	_ZN40_INTERNAL_a43a7651_4_k_cu_9c5bf9a0_130614cuda3std3__48in_placeE
	.align		8
        /*0048*/ 	.dword	_ZN40_INTERNAL_a43a7651_4_k_cu_9c5bf9a0_130614cuda3std6ranges3__45__cpo4swapE
	.align		8
        /*0050*/ 	.dword	_ZN40_INTERNAL_a43a7651_4_k_cu_9c5bf9a0_130614cuda3std6ranges3__45__cpo9iter_moveE
	.align		8
        /*0058*/ 	.dword	_ZN40_INTERNAL_a43a7651_4_k_cu_9c5bf9a0_130614cute7productE
	.align		8
        /*0060*/ 	.dword	_ZN40_INTERNAL_a43a7651_4_k_cu_9c5bf9a0_130614cute1_E
	.align		8
        /*0068*/ 	.dword	$str$22
	.align		8
        /*0070*/ 	.dword	$str$23


//--------------------- .text._ZN7cutlass13device_kernelINS_4gemm6kernel13GemmUniversalIN4cute5tupleIJiiiiEEENS1_10collective13CollectiveMmaINS1_34MainloopSm90TmaGmmaWarpSpecializedILi10ENS5_IJNS4_1CILi1EEESB_SB_EEENS1_35KernelTmaWarpSpecializedCooperativeEEENS5_IJNSA_ILi128EEENSA_ILi48EEESF_EEEaNS5_IJlSB_lEEEaSI_NS4_8TiledMMAINS4_8MMA_AtomIJNS4_4SM904GMMA26MMA_64x16x32_S32S8S8_SS_TNEEEENS4_6LayoutINS5_IJNSA_ILi2EEESB_SB_EEENS5_IJSB_NSA_ILi0EEESS_EEEEENS5_IJNS4_10UnderscoreESV_SV_EEEEENS4_13SM90_TMA_LOADENS4_14ComposedLayoutINS4_7SwizzleILi3ELi4ELi3EEENS4_18smem_ptr_flag_bitsILi8EEENSP_INS5_IJNSA_ILi8EEESF_EEENS5_IJSF_SB_EEEEEEEvNS4_8identityESY_S18_vS19_EENS_8epilogue10collective6detail29Sm90TmaWarpSpecializedAdapterINS1C_15DefaultEpilogueIaSI_SI_NS1B_6thread17LinearCombinationIaLi1EiiLNS1G_9ScaleType4KindE0ELNS_15FloatRoundStyleE2EaEENS1_15EpilogueDefaultEEEEEvvEEEEvNT_6ParamsE --------------------------
	.section	.text._ZN7cutlass13device_kernelINS_4gemm6kernel13GemmUniversalIN4cute5tupleIJiiiiEEENS1_10collective13CollectiveMmaINS1_34MainloopSm90TmaGmmaWarpSpecializedILi10ENS5_IJNS4_1CILi1EEESB_SB_EEENS1_35KernelTmaWarpSpecializedCooperativeEEENS5_IJNSA_ILi128EEENSA_ILi48EEESF_EEEaNS5_IJlSB_lEEEaSI_NS4_8TiledMMAINS4_8MMA_AtomIJNS4_4SM904GMMA26MMA_64x16x32_S32S8S8_SS_TNEEEENS4_6LayoutINS5_IJNSA_ILi2EEESB_SB_EEENS5_IJSB_NSA_ILi0EEESS_EEEEENS5_IJNS4_10UnderscoreESV_SV_EEEEENS4_13SM90_TMA_LOADENS4_14ComposedLayoutINS4_7SwizzleILi3ELi4ELi3EEENS4_18smem_ptr_flag_bitsILi8EEENSP_INS5_IJNSA_ILi8EEESF_EEENS5_IJSF_SB_EEEEEEEvNS4_8identityESY_S18_vS19_EENS_8epilogue10collective6detail29Sm90TmaWarpSpecializedAdapterINS1C_15DefaultEpilogueIaSI_SI_NS1B_6thread17LinearCombinationIaLi1EiiLNS1G_9ScaleType4KindE0ELNS_15FloatRoundStyleE2EaEENS1_15EpilogueDefaultEEEEEvvEEEEvNT_6ParamsE,"ax",@progbits
	.align	128
.text._ZN7cutlass13device_kernelINS_4gemm6kernel13GemmUniversalIN4cute5tupleIJiiiiEEENS1_10collective13CollectiveMmaINS1_34MainloopSm90TmaGmmaWarpSpecializedILi10ENS5_IJNS4_1CILi1EEESB_SB_EEENS1_35KernelTmaWarpSpecializedCooperativeEEENS5_IJNSA_ILi128EEENSA_ILi48EEESF_EEEaNS5_IJlSB_lEEEaSI_NS4_8TiledMMAINS4_8MMA_AtomIJNS4_4SM904GMMA26MMA_64x16x32_S32S8S8_SS_TNEEEENS4_6LayoutINS5_IJNSA_ILi2EEESB_SB_EEENS5_IJSB_NSA_ILi0EEESS_EEEEENS5_IJNS4_10UnderscoreESV_SV_EEEEENS4_13SM90_TMA_LOADENS4_14ComposedLayoutINS4_7SwizzleILi3ELi4ELi3EEENS4_18smem_ptr_flag_bitsILi8EEENSP_INS5_IJNSA_ILi8EEESF_EEENS5_IJSF_SB_EEEEEEEvNS4_8identityESY_S18_vS19_EENS_8epilogue10collective6detail29Sm90TmaWarpSpecializedAdapterINS1C_15DefaultEpilogueIaSI_SI_NS1B_6thread17LinearCombinationIaLi1EiiLNS1G_9ScaleType4KindE0ELNS_15FloatRoundStyleE2EaEENS1_15EpilogueDefaultEEEEEvvEEEEvNT_6ParamsE:
        .type           _ZN7cutlass13device_kernelINS_4gemm6kernel13GemmUniversalIN4cute5tupleIJiiiiEEENS1_10collective13CollectiveMmaINS1_34MainloopSm90TmaGmmaWarpSpecializedILi10ENS5_IJNS4_1CILi1EEESB_SB_EEENS1_35KernelTmaWarpSpecializedCooperativeEEENS5_IJNSA_ILi128EEENSA_ILi48EEESF_EEEaNS5_IJlSB_lEEEaSI_NS4_8TiledMMAINS4_8MMA_AtomIJNS4_4SM904GMMA26MMA_64x16x32_S32S8S8_SS_TNEEEENS4_6LayoutINS5_IJNSA_ILi2EEESB_SB_EEENS5_IJSB_NSA_ILi0EEESS_EEEEENS5_IJNS4_10UnderscoreESV_SV_EEEEENS4_13SM90_TMA_LOADENS4_14ComposedLayoutINS4_7SwizzleILi3ELi4ELi3EEENS4_18smem_ptr_flag_bitsILi8EEENSP_INS5_IJNSA_ILi8EEESF_EEENS5_IJSF_SB_EEEEEEEvNS4_8identityESY_S18_vS19_EENS_8epilogue10collective6detail29Sm90TmaWarpSpecializedAdapterINS1C_15DefaultEpilogueIaSI_SI_NS1B_6thread17LinearCombinationIaLi1EiiLNS1G_9ScaleType4KindE0ELNS_15FloatRoundStyleE2EaEENS1_15EpilogueDefaultEEEEEvvEEEEvNT_6ParamsE,@function
        .size           _ZN7cutlass13device_kernelINS_4gemm6kernel13GemmUniversalIN4cute5tupleIJiiiiEEENS1_10collective13CollectiveMmaINS1_34MainloopSm90TmaGmmaWarpSpecializedILi10ENS5_IJNS4_1CILi1EEESB_SB_EEENS1_35KernelTmaWarpSpecializedCooperativeEEENS5_IJNSA_ILi128EEENSA_ILi48EEESF_EEEaNS5_IJlSB_lEEEaSI_NS4_8TiledMMAINS4_8MMA_AtomIJNS4_4SM904GMMA26MMA_64x16x32_S32S8S8_SS_TNEEEENS4_6LayoutINS5_IJNSA_ILi2EEESB_SB_EEENS5_IJSB_NSA_ILi0EEESS_EEEEENS5_IJNS4_10UnderscoreESV_SV_EEEEENS4_13SM90_TMA_LOADENS4_14ComposedLayoutINS4_7SwizzleILi3ELi4ELi3EEENS4_18smem_ptr_flag_bitsILi8EEENSP_INS5_IJNSA_ILi8EEESF_EEENS5_IJSF_SB_EEEEEEEvNS4_8identityESY_S18_vS19_EENS_8epilogue10collective6detail29Sm90TmaWarpSpecializedAdapterINS1C_15DefaultEpilogueIaSI_SI_NS1B_6thread17LinearCombinationIaLi1EiiLNS1G_9ScaleType4KindE0ELNS_15FloatRoundStyleE2EaEENS1_15EpilogueDefaultEEEEEvvEEEEvNT_6ParamsE,(.L_x_131 - _ZN7cutlass13device_kernelINS_4gemm6kernel13GemmUniversalIN4cute5tupleIJiiiiEEENS1_10collective13CollectiveMmaINS1_34MainloopSm90TmaGmmaWarpSpecializedILi10ENS5_IJNS4_1CILi1EEESB_SB_EEENS1_35KernelTmaWarpSpecializedCooperativeEEENS5_IJNSA_ILi128EEENSA_ILi48EEESF_EEEaNS5_IJlSB_lEEEaSI_NS4_8TiledMMAINS4_8MMA_AtomIJNS4_4SM904GMMA26MMA_64x16x32_S32S8S8_SS_TNEEEENS4_6LayoutINS5_IJNSA_ILi2EEESB_SB_EEENS5_IJSB_NSA_ILi0EEESS_EEEEENS5_IJNS4_10UnderscoreESV_SV_EEEEENS4_13SM90_TMA_LOADENS4_14ComposedLayoutINS4_7SwizzleILi3ELi4ELi3EEENS4_18smem_ptr_flag_bitsILi8EEENSP_INS5_IJNSA_ILi8EEESF_EEENS5_IJSF_SB_EEEEEEEvNS4_8identityESY_S18_vS19_EENS_8epilogue10collective6detail29Sm90TmaWarpSpecializedAdapterINS1C_15DefaultEpilogueIaSI_SI_NS1B_6thread17LinearCombinationIaLi1EiiLNS1G_9ScaleType4KindE0ELNS_15FloatRoundStyleE2EaEENS1_15EpilogueDefaultEEEEEvvEEEEvNT_6ParamsE)
        .other          _ZN7cutlass13device_kernelINS_4gemm6kernel13GemmUniversalIN4cute5tupleIJiiiiEEENS1_10collective13CollectiveMmaINS1_34MainloopSm90TmaGmmaWarpSpecializedILi10ENS5_IJNS4_1CILi1EEESB_SB_EEENS1_35KernelTmaWarpSpecializedCooperativeEEENS5_IJNSA_ILi128EEENSA_ILi48EEESF_EEEaNS5_IJlSB_lEEEaSI_NS4_8TiledMMAINS4_8MMA_AtomIJNS4_4SM904GMMA26MMA_64x16x32_S32S8S8_SS_TNEEEENS4_6LayoutINS5_IJNSA_ILi2EEESB_SB_EEENS5_IJSB_NSA_ILi0EEESS_EEEEENS5_IJNS4_10UnderscoreESV_SV_EEEEENS4_13SM90_TMA_LOADENS4_14ComposedLayoutINS4_7SwizzleILi3ELi4ELi3EEENS4_18smem_ptr_flag_bitsILi8EEENSP_INS5_IJNSA_ILi8EEESF_EEENS5_IJSF_SB_EEEEEEEvNS4_8identityESY_S18_vS19_EENS_8epilogue10collective6detail29Sm90TmaWarpSpecializedAdapterINS1C_15DefaultEpilogueIaSI_SI_NS1B_6thread17LinearCombinationIaLi1EiiLNS1G_9ScaleType4KindE0ELNS_15FloatRoundStyleE2EaEENS1_15EpilogueDefaultEEEEEvvEEEEvNT_6ParamsE,@"STO_CUDA_ENTRY STV_DEFAULT"
_ZN7cutlass13device_kernelINS_4gemm6kernel13GemmUniversalIN4cute5tupleIJiiiiEEENS1_10collective13CollectiveMmaINS1_34MainloopSm90TmaGmmaWarpSpecializedILi10ENS5_IJNS4_1CILi1EEESB_SB_EEENS1_35KernelTmaWarpSpecializedCooperativeEEENS5_IJNSA_ILi128EEENSA_ILi48EEESF_EEEaNS5_IJlSB_lEEEaSI_NS4_8TiledMMAINS4_8MMA_AtomIJNS4_4SM904GMMA26MMA_64x16x32_S32S8S8_SS_TNEEEENS4_6LayoutINS5_IJNSA_ILi2EEESB_SB_EEENS5_IJSB_NSA_ILi0EEESS_EEEEENS5_IJNS4_10UnderscoreESV_SV_EEEEENS4_13SM90_TMA_LOADENS4_14ComposedLayoutINS4_7SwizzleILi3ELi4ELi3EEENS4_18smem_ptr_flag_bitsILi8EEENSP_INS5_IJNSA_ILi8EEESF_EEENS5_IJSF_SB_EEEEEEEvNS4_8identityESY_S18_vS19_EENS_8epilogue10collective6detail29Sm90TmaWarpSpecializedAdapterINS1C_15DefaultEpilogueIaSI_SI_NS1B_6thread17LinearCombinationIaLi1EiiLNS1G_9ScaleType4KindE0ELNS_15FloatRoundStyleE2EaEENS1_15EpilogueDefaultEEEEEvvEEEEvNT_6ParamsE:
[----:B------:R-:W0:Y:S01]  /*0000*/  LDC R1, c[0x0][0x28] ;  /* 0x00000a00ff017b82 */ /* 0x000e220000000800 */
[----:B------:R-:W1:Y:S01]  /*0010*/  S2R R18, SR_TID.X ;  /* 0x0000000000127919 */ /* 0x000e620000002100 */
[----:B------:R-:W-:Y:S01]  /*0020*/  ELECT P0, URZ, PT ;  /* 0x00000000003f782f */ /* 0x000fe20003800000 */
[----:B------:R-:W-:Y:S01]  /*0030*/  BSSY B0, `(.L_x_0) ;  /* 0x000000f000007945 */ /* 0x000fe20003800000 */
[--C-:B-1----:R-:W-:Y:S02]  /*0040*/  SHF.R.U32.HI R0, RZ, 0x5, R18.reuse ;  /* 0x00000005ff007819 */ /* 0x102fe40000011612 */
[----:B------:R-:W-:-:S03]  /*0050*/  SHF.R.U32.HI R2, RZ, 0x7, R18 ;  /* 0x00000007ff027819 */ /* 0x000fc60000011612 */
[----:B------:R-:W1:Y:S04]  /*0060*/  SHFL.IDX PT, R5, R0, RZ, 0x1f ;  /* 0x00001fff00057589 */ /* 0x000e6800000e0000 */
[----:B------:R2:W3:Y:S01]  /*0070*/  SHFL.IDX PT, R8, R2, RZ, 0x1f ;  /* 0x00001fff02087589 */ /* 0x0004e200000e0000 */
[----:B-1----:R-:W-:-:S13]  /*0080*/  ISETP.NE.OR P0, PT, R5, RZ, !P0 ;  /* 0x000000ff0500720c */ /* 0x002fda0004705670 */
[----:B0-23--:R-:W-:Y:S05]  /*0090*/  @P0 BRA `(.L_x_1) ;  /* 0x0000000000200947 */ /* 0x00dfea0003800000 */
[----:B------:R-:W-:Y:S02]  /*00a0*/  ULDC.64 UR4, c[0x0][0x198] ;  /* 0x0000660000047ab9 */ /* 0x000fe40000000a00 */
[----:B------:R-:W-:Y:S02]  /*00b0*/  UIADD3 UR6, UP0, UR4, 0xf0, URZ ;  /* 0x000000f004067890 */ /* 0x000fe4000ff1e03f */
[----:B------:R-:W-:Y:S02]  /*00c0*/  UIADD3 UR4, UP1, UR4, 0x1f0, URZ ;  /* 0x000001f004047890 */ /* 0x000fe4000ff3e03f */
[----:B------:R-:W-:Y:S02]  /*00d0*/  UIADD3.X UR7, URZ, UR5, URZ, UP0, !UPT ;  /* 0x000000053f077290 */ /* 0x000fe400087fe43f */
[----:B------:R-:W-:-:S07]  /*00e0*/  UIADD3.X UR5, URZ, UR5, URZ, UP1, !UPT ;  /* 0x000000053f057290 */ /* 0x000fce0008ffe43f */
[----:B------:R0:W-:Y:S02]  /*00f0*/  UTMACCTL.PF [UR6] ;  /* 0x00000000060079b9 */ /* 0x0001e40008040000 */
[----:B------:R0:W-:Y:S02]  /*0100*/  UTMACCTL.PF [UR4] ;  /* 0x00000000040079b9 */ /* 0x0001e40008040000 */
[----:B0-----:R-:W-:Y:S01]  /*0110*/  NOP ;  /* 0x0000000000007918 */ /* 0x001fe20000000000 */
.L_x_1:
[----:B------:R-:W-:Y:S05]  /*0120*/  BSYNC B0 ;  /* 0x0000000000007941 */ /* 0x000fea0003800000 */
.L_x_0:
[----:B------:R-:W0:Y:S02]  /*0130*/  SHFL.IDX PT, R2, R0, RZ, 0x1f ;  /* 0x00001fff00027589 */ /* 0x000e2400000e0000 */
[----:B0-----:R-:W-:-:S13]  /*0140*/  ISETP.NE.AND P0, PT, R2, RZ, PT ;  /* 0x000000ff0200720c */ /* 0x001fda0003f05270 */
[----:B------:R-:W-:Y:S05]  /*0150*/  @P0 BRA `(.L_x_2) ;  /* 0x0000000000940947 */ /* 0x000fea0003800000 */
[----:B------:R-:W-:Y:S01]  /*0160*/  ELECT P0, URZ, PT ;  /* 0x00000000003f782f */ /* 0x000fe20003800000 */
[----:B------:R-:W-:-:S12]  /*0170*/  BSSY B0, `(.L_x_2) ;  /* 0x0000023000007945 */ /* 0x000fd80003800000 */
[----:B------:R-:W-:Y:S05]  /*0180*/  @!P0 BRA `(.L_x_3) ;  /* 0x0000000000848947 */ /* 0x000fea0003800000 */
[----:B------:R-:W0:Y:S01]  /*0190*/  S2UR UR8, SR_CgaCtaId ;  /* 0x00000000000879c3 */ /* 0x000e220000008800 */
[----:B------:R-:W-:Y:S01]  /*01a0*/  UMOV UR4, 0x400 ;  /* 0x0000040000047882 */ /* 0x000fe20000000000 */
[----:B------:R-:W-:Y:S01]  /*01b0*/  UMOV UR5, 0x1 ;  /* 0x0000000100057882 */ /* 0x000fe20000000000 */
[----:B------:R-:W-:Y:S02]  /*01c0*/  UMOV UR6, 0x100 ;  /* 0x0000010000067882 */ /* 0x000fe40000000000 */
[----:B------:R-:W-:-:S04]  /*01d0*/  UIADD3 UR6, -UR6, 0x100000, URZ ;  /* 0x0010000006067890 */ /* 0x000fc8000fffe13f */
[----:B------:R-:W-:Y:S02]  /*01e0*/  USHF.L.U32 UR7, UR6, 0xb, URZ ;  /* 0x0000000b06077899 */ /* 0x000fe4000800063f */
[----:B------:R-:W-:Y:S02]  /*01f0*/  USHF.L.U32 UR6, UR6, 0x1, URZ ;  /* 0x0000000106067899 */ /* 0x000fe4000800063f */
[----:B0-----:R-:W-:Y:S02]  /*0200*/  ULEA UR8, UR8, UR4, 0x18 ;  /* 0x0000000408087291 */ /* 0x001fe4000f8ec03f */
[----:B------:R-:W-:-:S04]  /*0210*/  UIADD3 UR4, -UR5, 0x100000, URZ ;  /* 0x0010000005047890 */ /* 0x000fc8000fffe13f */
[----:B------:R-:W-:Y:S02]  /*0220*/  USHF.L.U32 UR5, UR4, 0xb, URZ ;  /* 0x0000000b04057899 */ /* 0x000fe4000800063f */
[----:B------:R-:W-:Y:S01]  /*0230*/  USHF.L.U32 UR4, UR4, 0x1, URZ ;  /* 0x0000000104047899 */ /* 0x000fe2000800063f */
[----:B------:R-:W0:Y:S11]  /*0240*/  FENCE.VIEW.ASYNC.S ;  /* 0x00000000000073c6 */ /* 0x000e360000000000 */
[----:B0-----:R0:W1:Y:S01]  /*0250*/  SYNCS.EXCH.64 URZ, [UR8], UR4 ;  /* 0x00000004083f75b2 */ /* 0x0010620008000100 */
[----:B------:R0:W2:Y:S01]  /*0260*/  SYNCS.EXCH.64 URZ, [UR8+0x50], UR6 ;  /* 0x00005006083f75b2 */ /* 0x0000a20008000100 */
[----:B------:R0:W3:Y:S01]  /*0270*/  SYNCS.EXCH.64 URZ, [UR8+0x8], UR4 ;  /* 0x00000804083f75b2 */ /* 0x0000e20008000100 */
[----:B------:R0:W4:Y:S01]  /*0280*/  SYNCS.EXCH.64 URZ, [UR8+0x58], UR6 ;  /* 0x00005806083f75b2 */ /* 0x0001220008000100 */
[----:B------:R0:W0:Y:S01]  /*0290*/  SYNCS.EXCH.64 URZ, [UR8+0x10], UR4 ;  /* 0x00001004083f75b2 */ /* 0x0000220008000100 */
        /* <DEDUP_REMOVED lines=15> */
[----:B------:R-:W-:Y:S01]  /*0390*/  NOP ;  /* 0x0000000000007918 */ /* 0x000fe20000000000 */
.L_x_3:
[----:B0-----:R-:W-:Y:S05]  /*03a0*/  BSYNC B0 ;  /* 0x0000000000007941 */ /* 0x001fea0003800000 */
.L_x_2:
[----:B------:R-:W0:Y:S01]  /*03b0*/  SHFL.IDX PT, R0, R0, RZ, 0x1f ;  /* 0x00001fff00007589 */ /* 0x000e2200000e0000 */
[----:B------:R-:W-:Y:S01]  /*03c0*/  ELECT P0, URZ, PT ;  /* 0x00000000003f782f */ /* 0x000fe20003800000 */
[----:B------:R-:W5:Y:S01]  /*03d0*/  LDC R2, c[0x0][0x65c] ;  /* 0x00019700ff027b82 */ /* 0x000f620000000800 */
[----:B------:R-:W-:Y:S01]  /*03e0*/  SHF.R.S32.HI R6, RZ, 0x1f, R5 ;  /* 0x0000001fff067819 */ /* 0x000fe20000011405 */
[----:B------:R-:W1:Y:S01]  /*03f0*/  S2R R3, SR_CTAID.Y ;  /* 0x0000000000037919 */ /* 0x000e620000002600 */
[----:B------:R-:W-:Y:S01]  /*0400*/  UMOV UR4, 0x20 ;  /* 0x0000002000047882 */ /* 0x000fe20000000000 */
[----:B------:R-:W-:Y:S01]  /*0410*/  ISETP.NE.AND P2, PT, R8, RZ, PT ;  /* 0x000000ff0800720c */ /* 0x000fe20003f45270 */
[----:B------:R-:W-:Y:S01]  /*0420*/  NOP ;  /* 0x0000000000007918 */ /* 0x000fe20000000000 */
[----:B------:R-:W2:Y:S01]  /*0430*/  S2R R4, SR_CTAID.X ;  /* 0x0000000000047919 */ /* 0x000ea20000002500 */
[----:B------:R-:W-:Y:S01]  /*0440*/  LEA.HI R6, R6, R5, RZ, 0x2 ;  /* 0x0000000506067211 */ /* 0x000fe200078f10ff */
[----:B------:R-:W-:Y:S01]  /*0450*/  NOP ;  /* 0x0000000000007918 */ /* 0x000fe20000000000 */
[----:B0-----:R-:W-:-:S02]  /*0460*/  ISETP.NE.OR P0, PT, R0, RZ, !P0 ;  /* 0x000000ff0000720c */ /* 0x001fc40004705670 */
[----:B-----5:R-:W-:-:S04]  /*0470*/  ISETP.NE.AND P3, PT, R2, 0x1, PT ;  /* 0x000000010200780c */ /* 0x020fc80003f65270 */
[----:B------:R-:W-:Y:S02]  /*0480*/  P2R R0, PR, RZ, 0x8 ;  /* 0x00000008ff007803 */ /* 0x000fe40000000000 */
[----:B------:R-:W-:-:S05]  /*0490*/  LOP3.LUT R0, R6, 0xfffffffc, RZ, 0xc0, !PT ;  /* 0xfffffffc06007812 */ /* 0x000fca00078ec0ff */
[----:B------:R-:W-:Y:S01]  /*04a0*/  VOTEU.ALL UP0, P0 ;  /* 0x00000000003f7886 */ /* 0x000fe20000000000 */
[----:B------:R-:W-:Y:S01]  /*04b0*/  IMAD.IADD R0, R5, 0x1, -R0 ;  /* 0x0000000105007824 */ /* 0x000fe200078e0a00 */
[----:B------:R-:W2:Y:S01]  /*04c0*/  @P3 LDC R17, c[0x0][0x10] ;  /* 0x00000400ff113b82 */ /* 0x000ea20000000800 */
[----:B------:R-:W-:Y:S01]  /*04d0*/  VOTEU.ALL UP1, P0 ;  /* 0x00000000003f7886 */ /* 0x000fe20000020000 */
[----:B-1----:R-:W-:Y:S01]  /*04e0*/  @P3 IMAD.MOV.U32 R6, RZ, RZ, R3 ;  /* 0x000000ffff063224 */ /* 0x002fe200078e0003 */
[----:B------:R-:W-:Y:S01]  /*04f0*/  @!UP0 UMOV UR6, 0x400 ;  /* 0x0000040000068882 */ /* 0x000fe20000000000 */
[----:B------:R-:W-:-:S04]  /*0500*/  @!UP0 UIADD3 UR4, -UR4, 0x100000, URZ ;  /* 0x0010000004048890 */ /* 0x000fc8000fffe13f */
[----:B------:R-:W-:Y:S02]  /*0510*/  @!UP0 USHF.L.U32 UR5, UR4, 0xb, URZ ;  /* 0x0000000b04058899 */ /* 0x000fe4000800063f */
[----:B------:R-:W-:Y:S01]  /*0520*/  @!UP0 USHF.L.U32 UR4, UR4, 0x1, URZ ;  /* 0x0000000104048899 */ /* 0x000fe2000800063f */
[----:B------:R-:W-:Y:S02]  /*0530*/  @P3 IMAD.MOV.U32 R7, RZ, RZ, RZ ;  /* 0x000000ffff073224 */ /* 0x000fe400078e00ff */
[----:B------:R-:W-:Y:S01]  /*0540*/  IMAD.MOV.U32 R5, RZ, RZ, RZ ;  /* 0x000000ffff057224 */ /* 0x000fe200078e00ff */
[----:B------:R-:W0:Y:S01]  /*0550*/  @!UP0 S2UR UR7, SR_CgaCtaId ;  /* 0x00000000000789c3 */ /* 0x000e220000008800 */
[----:B------:R-:W-:-:S07]  /*0560*/  @P3 IMAD.MOV.U32 R11, RZ, RZ, RZ ;  /* 0x000000ffff0b3224 */ /* 0x000fce00078e00ff */
[----:B------:R-:W1:Y:S01]  /*0570*/  @!P3 LDC R9, c[0x0][0xc] ;  /* 0x00000300ff09bb82 */ /* 0x000e620000000800 */
[----:B--2---:R-:W-:-:S04]  /*0580*/  @P3 IMAD.WIDE.U32 R16, R4, R17, R6 ;  /* 0x0000001104103225 */ /* 0x004fc800078e0006 */
[----:B------:R-:W-:Y:S01]  /*0590*/  @P3 IMAD.IADD R17, R17, 0x1, R11 ;  /* 0x0000000111113824 */ /* 0x000fe200078e020b */
[----:B0-----:R-:W-:Y:S01]  /*05a0*/  @!UP0 ULEA UR6, UR7, UR6, 0x18 ;  /* 0x0000000607068291 */ /* 0x001fe2000f8ec03f */
[----:B------:R-:W-:Y:S01]  /*05b0*/  VOTEU.ALL UP0, P0 ;  /* 0x00000000003f7886 */ /* 0x000fe20000000000 */
[----:B------:R-:W-:-:S04]  /*05c0*/  ISETP.NE.AND P0, PT, R0, 0x3, PT ;  /* 0x000000030000780c */ /* 0x000fc80003f05270 */
[----:B------:R-:W-:Y:S01]  /*05d0*/  ISETP.EQ.OR P0, PT, R0, RZ, !P0 ;  /* 0x000000ff0000720c */ /* 0x000fe20004702670 */
[----:B-1----:R-:W-:-:S03]  /*05e0*/  @!P3 IMAD.WIDE.U32 R6, R9, R3, R4 ;  /* 0x000000030906b225 */ /* 0x002fc600078e0004 */
[C---:B------:R-:W-:Y:S01]  /*05f0*/  ISETP.EQ.AND P0, PT, R8.reuse, RZ, P0 ;  /* 0x000000ff0800720c */ /* 0x040fe20000702270 */
[----:B------:R-:W-:Y:S01]  /*0600*/  VIADD R8, R8, 0xffffffff ;  /* 0xffffffff08087836 */ /* 0x000fe20000000000 */
[----:B------:R-:W0:Y:S02]  /*0610*/  FENCE.VIEW.ASYNC.S ;  /* 0x00000000000073c6 */ /* 0x000e240000000000 */
[----:B0-----:R0:W3:Y:S01]  /*0620*/  @!UP0 SYNCS.EXCH.64 URZ, [UR6+0xb0], UR4 ;  /* 0x0000b004063f85b2 */ /* 0x0010e20008000100 */
[----:B------:R-:W-:Y:S01]  /*0630*/  @!P3 IMAD.MOV.U32 R16, RZ, RZ, R6 ;  /* 0x000000ffff10b224 */ /* 0x000fe200078e0006 */
[----:B------:R-:W-:Y:S01]  /*0640*/  SEL R19, RZ, 0x1, !P0 ;  /* 0x00000001ff137807 */ /* 0x000fe20004000000 */
[----:B------:R-:W-:Y:S01]  /*0650*/  @!P3 IMAD.MOV.U32 R17, RZ, RZ, R7 ;  /* 0x000000ffff11b224 */ /* 0x000fe200078e0007 */
[----:B------:R-:W-:-:S04]  /*0660*/  ISETP.GE.U32.AND P1, PT, R8, 0x2, PT ;  /* 0x000000020800780c */ /* 0x000fc80003f26070 */
[----:B------:R-:W-:Y:S01]  /*0670*/  SEL R19, R19, 0x2, P1 ;  /* 0x0000000213137807 */ /* 0x000fe20000800000 */
[----:B------:R0:W3:Y:S01]  /*0680*/  @!UP1 SYNCS.EXCH.64 URZ, [UR6+0xb8], UR4 ;  /* 0x0000b804063f95b2 */ /* 0x0000e20008000100 */
[----:B------:R-:W-:Y:S01]  /*0690*/  NOP ;  /* 0x0000000000007918 */ /* 0x000fe20000000000 */
[----:B---34-:R-:W-:Y:S06]  /*06a0*/  BAR.SYNC.DEFER_BLOCKING 0x0 ;  /* 0x0000000000007b1d */ /* 0x018fec0000010000 */
[----:B------:R-:W-:Y:S05]  /*06b0*/  @!P2 BRA `(.L_x_4) ;  /* 0x000000380080a947 */ /* 0x000fea0003800000 */
[----:B------:R-:W-:-:S13]  /*06c0*/  ISETP.GT.U32.AND P0, PT, R8, 0x1, PT ;  /* 0x000000010800780c */ /* 0x000fda0003f04070 */
[----:B0-----:R-:W-:Y:S05]  /*06d0*/  @P0 EXIT ;  /* 0x000000000000094d */ /* 0x001fea0003800000 */
[----:B------:R-:W-:Y:S01]  /*06e0*/  ULDC.64 UR4, c[0x0][0x650] ;  /* 0x0001940000047ab9 */ /* 0x000fe20000000a00 */
[----:B------:R-:W-:Y:S01]  /*06f0*/  PRMT R0, RZ, 0x7610, R0 ;  /* 0x00007610ff007816 */ /* 0x000fe20000000000 */
[----:B------:R-:W-:Y:S01]  /*0700*/  IMAD.MOV.U32 R49, RZ, RZ, -0x1 ;  /* 0xffffffffff317424 */ /* 0x000fe200078e00ff */
[----:B------:R-:W-:Y:S01]  /*0710*/  ISETP.GE.U32.AND P0, PT, R16, UR4, PT ;  /* 0x0000000410007c0c */ /* 0x000fe2000bf06070 */
[----:B------:R-:W-:Y:S02]  /*0720*/  IMAD.MOV.U32 R50, RZ, RZ, -0x1 ;  /* 0xffffffffff327424 */ /* 0x000fe400078e00ff */
[----:B------:R-:W-:Y:S01]  /*0730*/  IMAD.MOV.U32 R51, RZ, RZ, -0x1 ;  /* 0xffffffffff337424 */ /* 0x000fe200078e00ff */
[----:B------:R-:W-:-:S13]  /*0740*/  ISETP.GE.U32.AND.EX P0, PT, R17, UR5, PT, P0 ;  /* 0x0000000511007c0c */ /* 0x000fda000bf06100 */
[----:B------:R-:W-:Y:S05]  /*0750*/  @P0 BRA `(.L_x_5) ;  /* 0x0000000400540947 */ /* 0x000fea0003800000 */
[----:B------:R-:W0:Y:S01]  /*0760*/  LDC.64 R14, c[0x0][0x628] ;  /* 0x00018a00ff0e7b82 */ /* 0x000e220000000a00 */
[----:B------:R-:W-:Y:S02]  /*0770*/  IMAD.MOV.U32 R6, RZ, RZ, R16 ;  /* 0x000000ffff067224 */ /* 0x000fe400078e0010 */
[----:B------:R-:W-:-:S05]  /*0780*/  IMAD.MOV.U32 R7, RZ, RZ, R17 ;  /* 0x000000ffff077224 */ /* 0x000fca00078e0011 */
[----:B------:R-:W1:Y:S08]  /*0790*/  LDC R0, c[0x0][0x630] ;  /* 0x00018c00ff007b82 */ /* 0x000e700000000800 */
[----:B------:R-:W2:Y:S01]  /*07a0*/  LDC.64 R20, c[0x0][0x620] ;  /* 0x00018800ff147b82 */ /* 0x000ea20000000a00 */
[----:B0-----:R-:W-:-:S04]  /*07b0*/  ISETP.NE.U32.AND P0, PT, R14, RZ, PT ;  /* 0x000000ff0e00720c */ /* 0x001fc80003f05070 */
[----:B------:R-:W-:-:S13]  /*07c0*/  ISETP.NE.AND.EX P0, PT, R15, RZ, PT, P0 ;  /* 0x000000ff0f00720c */ /* 0x000fda0003f05300 */
[----:B-12---:R-:W-:Y:S05]  /*07d0*/  @!P0 BRA `(.L_x_6) ;  /* 0x0000000000288947 */ /* 0x006fea0003800000 */
[----:B------:R-:W0:Y:S02]  /*07e0*/  LDC R11, c[0x0][0x634] ;  /* 0x00018d00ff0b7b82 */ /* 0x000e240000000800 */
[----:B0-----:R-:W-:-:S05]  /*07f0*/  IADD3 R11, P0, R16, R11, RZ ;  /* 0x0000000b100b7210 */ /* 0x001fca0007f1e0ff */
[----:B------:R-:W-:-:S04]  /*0800*/  IMAD.X R13, RZ, RZ, R17, P0 ;  /* 0x000000ffff0d7224 */ /* 0x000fc800000e0611 */
[----:B------:R-:W-:-:S04]  /*0810*/  IMAD.WIDE.U32 R6, R13, R14, RZ ;  /* 0x0000000e0d067225 */ /* 0x000fc800078e00ff */
[----:B------:R-:W-:-:S04]  /*0820*/  IMAD.WIDE.U32 R8, P0, R11, R15, R6 ;  /* 0x0000000f0b087225 */ /* 0x000fc80007800006 */
[----:B------:R-:W-:-:S04]  /*0830*/  IMAD.WIDE.U32 R6, R11, R14, RZ ;  /* 0x0000000e0b067225 */ /* 0x000fc800078e00ff */
[----:B------:R-:W-:Y:S01]  /*0840*/  IMAD.X R11, RZ, RZ, RZ, P0 ;  /* 0x000000ffff0b7224 */ /* 0x000fe200000e06ff */
[----:B------:R-:W-:Y:S01]  /*0850*/  IADD3 RZ, P0, R7, R8, RZ ;  /* 0x0000000807ff7210 */ /* 0x000fe20007f1e0ff */
[----:B------:R-:W-:-:S04]  /*0860*/  IMAD.MOV.U32 R10, RZ, RZ, R9 ;  /* 0x000000ffff0a7224 */ /* 0x000fc800078e0009 */
[----:B------:R-:W-:-:S08]  /*0870*/  IMAD.WIDE.U32.X R6, R13, R15, R10, P0 ;  /* 0x0000000f0d067225 */ /* 0x000fd000000e040a */
.L_x_6:
[-CC-:B------:R-:W-:Y:S01]  /*0880*/  SHF.R.U64 R51, R6, R0.reuse, R7.reuse ;  /* 0x0000000006337219 */ /* 0x180fe20000001207 */
[----:B------:R-:W0:Y:S01]  /*0890*/  LDC R10, c[0x0][0x618] ;  /* 0x00018600ff0a7b82 */ /* 0x000e220000000800 */
[----:B------:R-:W-:Y:S01]  /*08a0*/  SHF.R.U32.HI R5, RZ, R0, R7 ;  /* 0x00000000ff057219 */ /* 0x000fe20000011607 */
[----:B------:R-:W-:Y:S01]  /*08b0*/  ULDC UR4, c[0x0][0x150] ;  /* 0x0000540000047ab9 */ /* 0x000fe20000000800 */
[----:B------:R-:W-:Y:S02]  /*08c0*/  IADD3 R9, P0, RZ, -R51, RZ ;  /* 0x80000033ff097210 */ /* 0x000fe40007f1e0ff */
[----:B------:R-:W-:-:S03]  /*08d0*/  I2FP.F32.U32 R0, R4 ;  /* 0x0000000400007245 */ /* 0x000fc60000201000 */
[----:B------:R-:W1:Y:S01]  /*08e0*/  LDC.64 R26, c[0x0][0x640] ;  /* 0x00019000ff1a7b82 */ /* 0x000e620000000a00 */
[----:B------:R-:W-:Y:S02]  /*08f0*/  IMAD.X R11, RZ, RZ, ~R5, P0 ;  /* 0x000000ffff0b7224 */ /* 0x000fe400000e0e05 */
[----:B------:R-:W-:Y:S01]  /*0900*/  FMUL R0, R0, UR4 ;  /* 0x0000000400007c20 */ /* 0x000fe20008400000 */
[----:B------:R-:W-:Y:S01]  /*0910*/  IMAD.WIDE.U32 R6, R9, R20, R16 ;  /* 0x0000001409067225 */ /* 0x000fe200078e0010 */
[----:B------:R-:W-:-:S03]  /*0920*/  ULDC UR4, c[0x0][0x154] ;  /* 0x0000550000047ab9 */ /* 0x000fc60000000800 */
[----:B------:R-:W-:Y:S01]  /*0930*/  IMAD R8, R11, R20, RZ ;  /* 0x000000140b087224 */ /* 0x000fe200078e02ff */
[----:B------:R-:W2:Y:S01]  /*0940*/  LDC R5, c[0x0][0x144] ;  /* 0x00005100ff057b82 */ /* 0x000ea20000000800 */
[----:B------:R-:W3:Y:S02]  /*0950*/  F2I.U32.TRUNC.NTZ R0, R0 ;  /* 0x0000000000007305 */ /* 0x000ee4000020f000 */
[----:B------:R-:W-:-:S04]  /*0960*/  IMAD R9, R9, R21, R8 ;  /* 0x0000001509097224 */ /* 0x000fc800078e0208 */
[----:B------:R-:W-:Y:S01]  /*0970*/  IMAD.IADD R7, R7, 0x1, R9 ;  /* 0x0000000107077824 */ /* 0x000fe200078e0209 */
[----:B------:R-:W4:Y:S01]  /*0980*/  LDC R12, c[0x0][0x608] ;  /* 0x00018200ff0c7b82 */ /* 0x000f220000000800 */
[----:B------:R-:W-:-:S03]  /*0990*/  IMAD.MOV.U32 R9, RZ, RZ, -0x1 ;  /* 0xffffffffff097424 */ /* 0x000fc600078e00ff */
[-CC-:B0-----:R-:W-:Y:S02]  /*09a0*/  SHF.R.U64 R20, R6, R10.reuse, R7.reuse ;  /* 0x0000000a06147219 */ /* 0x181fe40000001207 */
[----:B------:R-:W-:Y:S02]  /*09b0*/  I2FP.F32.U32 R6, R3 ;  /* 0x0000000300067245 */ /* 0x000fe40000201000 */
[----:B------:R-:W0:Y:S01]  /*09c0*/  LDC R24, c[0x0][0x658] ;  /* 0x00019600ff187b82 */ /* 0x000e220000000800 */
[----:B-1----:R-:W-:Y:S01]  /*09d0*/  ISETP.NE.U32.AND P0, PT, R26, RZ, PT ;  /* 0x000000ff1a00720c */ /* 0x002fe20003f05070 */
[----:B---3--:R-:W-:Y:S01]  /*09e0*/  IMAD.MOV R8, RZ, RZ, -R0 ;  /* 0x000000ffff087224 */ /* 0x008fe200078e0a00 */
[----:B------:R-:W-:Y:S01]  /*09f0*/  SHF.R.U32.HI R7, RZ, R10, R7 ;  /* 0x0000000aff077219 */ /* 0x000fe20000011607 */
[----:B------:R-:W-:Y:S01]  /*0a00*/  FMUL R6, R6, UR4 ;  /* 0x0000000406067c20 */ /* 0x000fe20008400000 */
[----:B------:R-:W-:-:S03]  /*0a10*/  ISETP.NE.AND.EX P0, PT, R27, RZ, PT, P0 ;  /* 0x000000ff1b00720c */ /* 0x000fc60003f05300 */
[----:B------:R-:W1:Y:S01]  /*0a20*/  LDC R14, c[0x0][0x148] ;  /* 0x00005200ff0e7b82 */ /* 0x000e620000000800 */
[----:B--2---:R-:W-:-:S07]  /*0a30*/  IMAD R0, R5, R8, R4 ;  /* 0x0000000805007224 */ /* 0x004fce00078e0204 */
[----:B------:R-:W2:Y:S01]  /*0a40*/  LDC R22, c[0x0][0x600] ;  /* 0x00018000ff167b82 */ /* 0x000ea20000000800 */
[-CC-:B----4-:R-:W-:Y:S02]  /*0a50*/  SHF.R.U64 R28, R20, R12.reuse, R7.reuse ;  /* 0x0000000c141c7219 */ /* 0x190fe40000001207 */
[----:B------:R-:W-:Y:S01]  /*0a60*/  SHF.R.U32.HI R5, RZ, R12, R7 ;  /* 0x0000000cff057219 */ /* 0x000fe20000011607 */
[----:B------:R-:W-:Y:S01]  /*0a70*/  IMAD.MOV.U32 R7, RZ, RZ, 0x1 ;  /* 0x00000001ff077424 */ /* 0x000fe200078e00ff */
[----:B------:R3:W4:Y:S03]  /*0a80*/  F2I.U32.TRUNC.NTZ R12, R6 ;  /* 0x00000006000c7305 */ /* 0x000726000020f000 */
[----:B------:R-:W1:Y:S01]  /*0a90*/  LDC R15, c[0x0][0x648] ;  /* 0x00019200ff0f7b82 */ /* 0x000e620000000800 */
[-C--:B0-----:R-:W-:Y:S02]  /*0aa0*/  SHF.L.U32 R4, R9, R24.reuse, RZ ;  /* 0x0000001809047219 */ /* 0x081fe400000006ff */
[----:B------:R-:W-:-:S02]  /*0ab0*/  SHF.R.U64 R30, R28, R24, R5 ;  /* 0x000000181c1e7219 */ /* 0x000fc40000001205 */
[----:B------:R-:W-:Y:S02]  /*0ac0*/  LOP3.LUT R11, RZ, R4, RZ, 0x33, !PT ;  /* 0x00000004ff0b7212 */ /* 0x000fe400078e33ff */
[-C--:B------:R-:W-:Y:S01]  /*0ad0*/  SHF.R.U32.HI R5, RZ, R24.reuse, R5 ;  /* 0x00000018ff057219 */ /* 0x080fe20000011605 */
[----:B------:R-:W0:Y:S01]  /*0ae0*/  LDC R21, c[0x0][0x638] ;  /* 0x00018e00ff157b82 */ /* 0x000e220000000800 */
[----:B------:R-:W-:Y:S01]  /*0af0*/  SHF.L.U32 R10, R7, R24, RZ ;  /* 0x00000018070a7219 */ /* 0x000fe200000006ff */
[----:B------:R-:W-:-:S06]  /*0b00*/  IMAD.MOV.U32 R4, RZ, RZ, R30 ;  /* 0x000000ffff047224 */ /* 0x000fcc00078e001e */
[----:B------:R-:W0:Y:S01]  /*0b10*/  LDC R49, c[0x0][0x610] ;  /* 0x00018400ff317b82 */ /* 0x000e220000000800 */
[----:B---34-:R-:W-:Y:S05]  /*0b20*/  @!P0 BRA `(.L_x_7) ;  /* 0x0000000000288947 */ /* 0x018fea0003800000 */
[----:B------:R-:W3:Y:S02]  /*0b30*/  LDC R9, c[0x0][0x64c] ;  /* 0x00019300ff097b82 */ /* 0x000ee40000000800 */
[----:B---3--:R-:W-:-:S05]  /*0b40*/  IADD3 R9, P0, R30, R9, RZ ;  /* 0x000000091e097210 */ /* 0x008fca0007f1e0ff */
        /* <DEDUP_REMOVED lines=8> */
.L_x_7:
[----:B-1----:R-:W-:Y:S01]  /*0bd0*/  SHF.R.U64 R4, R4, R15, R5 ;  /* 0x0000000f04047219 */ /* 0x002fe20000001205 */
[----:B--2---:R-:W-:Y:S01]  /*0be0*/  VIADD R5, R22, 0xffffffff ;  /* 0xffffffff16057836 */ /* 0x004fe20000000000 */
[----:B------:R-:W-:Y:S01]  /*0bf0*/  LOP3.LUT R11, R28, R11, RZ, 0xc0, !PT ;  /* 0x0000000b1c0b7212 */ /* 0x000fe200078ec0ff */
[----:B------:R-:W-:Y:S02]  /*0c00*/  IMAD.MOV R12, RZ, RZ, -R12 ;  /* 0x000000ffff0c7224 */ /* 0x000fe400078e0a0c */
[----:B------:R-:W-:Y:S02]  /*0c10*/  IMAD.MOV R6, RZ, RZ, -R4 ;  /* 0x000000ffff067224 */ /* 0x000fe400078e0a04 */
[----:B------:R-:W-:Y:S01]  /*0c20*/  IMAD R11, R10, R4, R11 ;  /* 0x000000040a0b7224 */ /* 0x000fe200078e020b */
[----:B------:R-:W-:Y:S01]  /*0c30*/  LOP3.LUT R4, R20, R5, RZ, 0xc0, !PT ;  /* 0x0000000514047212 */ /* 0x000fe200078ec0ff */
[----:B------:R-:W-:Y:S02]  /*0c40*/  @P3 IMAD R0, R14, R12, R3 ;  /* 0x0000000c0e003224 */ /* 0x000fe400078e0203 */
[----:B0-----:R-:W-:-:S02]  /*0c50*/  IMAD R3, R6, R21, R30 ;  /* 0x0000001506037224 */ /* 0x001fc400078e021e */
[----:B------:R-:W-:Y:S02]  /*0c60*/  IMAD R49, R11, R49, R0 ;  /* 0x000000310b317224 */ /* 0x000fe400078e0200 */
[----:B------:R-:W-:Y:S02]  /*0c70*/  IMAD R4, R3, R22, R4 ;  /* 0x0000001603047224 */ /* 0x000fe400078e0204 */
[----:B------:R-:W-:-:S03]  /*0c80*/  IMAD.MOV.U32 R0, RZ, RZ, 0x1 ;  /* 0x00000001ff007424 */ /* 0x000fc600078e00ff */
[----:B------:R-:W-:Y:S02]  /*0c90*/  SEL R50, R4, R49, !P3 ;  /* 0x0000003104327207 */ /* 0x000fe40005800000 */
[----:B------:R-:W-:-:S07]  /*0ca0*/  SEL R49, R49, R4, !P3 ;  /* 0x0000000431317207 */ /* 0x000fce0005800000 */
.L_x_5:
[----:B------:R-:W-:-:S08]  /*0cb0*/  NOP ;  /* 0x0000000000007918 */ /* 0x000fd00000000000 */
[----:B------:R-:W0:Y:S02]  /*0cc0*/  USETMAXREG.TRY_ALLOC.CTAPOOL UP0, 0xe8 ;  /* 0x000000e8000079c8 */ /* 0x000e240008000600 */
[----:B0-----:R-:W-:-:S13]  /*0cd0*/  PLOP3.LUT P0, PT, PT, PT, UP0, 0x80, 0x0 ;  /* 0x000000000000781c */ /* 0x001fda0003f0f008 */
[----:B------:R-:W-:Y:S05]  /*0ce0*/  @!P0 BRA `(.L_x_5) ;  /* 0xfffffffc00f08947 */ /* 0x000fea000383ffff */
[----:B------:R-:W-:Y:S01]  /*0cf0*/  ULDC.64 UR4, c[0x0][0x598] ;  /* 0x0001660000047ab9 */ /* 0x000fe20000000a00 */
[----:B------:R-:W-:Y:S01]  /*0d00*/  ULDC.64 UR36, c[0x0][0x208] ;  /* 0x0000820000247ab9 */ /* 0x000fe20000000a00 */
[----:B------:R-:W-:-:S04]  /*0d10*/  ISETP.NE.U32.AND P0, PT, RZ, UR4, PT ;  /* 0x00000004ff007c0c */ /* 0x000fc8000bf05070 */
[----:B------:R-:W-:-:S13]  /*0d20*/  ISETP.NE.AND.EX P0, PT, RZ, UR5, PT, P0 ;  /* 0x00000005ff007c0c */ /* 0x000fda000bf05300 */
[----:B------:R-:W-:Y:S05]  /*0d30*/  @!P0 BRA `(.L_x_8) ;  /* 0x00000000001c8947 */ /* 0x000fea0003800000 */
[----:B------:R-:W0:Y:S02]  /*0d40*/  LDC.64 R4, c[0x0][0x598] ;  /* 0x00016600ff047b82 */ /* 0x000e240000000a00 */
[----:B0-----:R-:W2:Y:S02]  /*0d50*/  LDG.E.64 R4, desc[UR36][R4.64] ;  /* 0x0000002404047981 */ /* 0x001ea4000c1e1b00 */
[----:B--2---:R-:W-:-:S04]  /*0d60*/  ISETP.NE.U32.AND P0, PT, R4, RZ, PT ;  /* 0x000000ff0400720c */ /* 0x004fc80003f05070 */
[----:B------:R-:W-:-:S13]  /*0d70*/  ISETP.NE.AND.EX P0, PT, R5, RZ, PT, P0 ;  /* 0x000000ff0500720c */ /* 0x000fda0003f05300 */
[----:B------:R-:W-:Y:S05]  /*0d80*/  @!P0 BRA `(.L_x_8) ;  /* 0x0000000000088947 */ /* 0x000fea0003800000 */
[----:B------:R0:W5:Y:S01]  /*0d90*/  LD.E R22, desc[UR36][R4.64] ;  /* 0x0000002404167980 */ /* 0x000162000c101900 */
[----:B------:R-:W-:Y:S05]  /*0da0*/  BRA `(.L_x_9) ;  /* 0x0000000000247947 */ /* 0x000fea0003800000 */
.L_x_8:
[----:B------:R-:W-:Y:S02]  /*0db0*/  ULDC.64 UR4, c[0x0][0x588] ;  /* 0x0001620000047ab9 */ /* 0x000fe40000000a00 */
[----:B------:R-:W-:-:S04]  /*0dc0*/  ISETP.NE.U32.AND P0, PT, RZ, UR4, PT ;  /* 0x00000004ff007c0c */ /* 0x000fc8000bf05070 */
[----:B------:R-:W-:-:S13]  /*0dd0*/  ISETP.NE.AND.EX P0, PT, RZ, UR5, PT, P0 ;  /* 0x00000005ff007c0c */ /* 0x000fda000bf05300 */
[----:B------:R-:W-:Y:S05]  /*0de0*/  @!P0 BRA `(.L_x_10) ;  /* 0x00000000000c8947 */ /* 0x000fea0003800000 */
[----:B------:R-:W0:Y:S02]  /*0df0*/  LDC.64 R22, c[0x0][0x588] ;  /* 0x00016200ff167b82 */ /* 0x000e240000000a00 */
[----:B0-----:R1:W5:Y:S01]  /*0e00*/  LDG.E R22, desc[UR36][R22.64] ;  /* 0x0000002416167981 */ /* 0x001362000c1e1900 */
[----:B------:R-:W-:Y:S05]  /*0e10*/  BRA `(.L_x_9) ;  /* 0x0000000000087947 */ /* 0x000fea0003800000 */
.L_x_10:
[----:B------:R-:W-:Y:S02]  /*0e20*/  ULDC UR4, c[0x0][0x580] ;  /* 0x0001600000047ab9 */ /* 0x000fe40000000800 */
[----:B------:R-:W-:-:S07]  /*0e30*/  IMAD.U32 R22, RZ, RZ, UR4 ;  /* 0x00000004ff167e24 */ /* 0x000fce000f8e00ff */
.L_x_9:
[----:B------:R-:W-:Y:S02]  /*0e40*/  ULDC.64 UR4, c[0x0][0x5a0] ;  /* 0x0001680000047ab9 */ /* 0x000fe40000000a00 */
[----:B------:R-:W-:-:S04]  /*0e50*/  ISETP.NE.U32.AND P0, PT, RZ, UR4, PT ;  /* 0x00000004ff007c0c */ /* 0x000fc8000bf05070 */
[----:B------:R-:W-:-:S13]  /*0e60*/  ISETP.NE.AND.EX P0, PT, RZ, UR5, PT, P0 ;  /* 0x00000005ff007c0c */ /* 0x000fda000bf05300 */
[----:B------:R-:W-:Y:S05]  /*0e70*/  @!P0 BRA `(.L_x_11) ;  /* 0x00000000001c8947 */ /* 0x000fea0003800000 */
[----:B0-----:R-:W0:Y:S02]  /*0e80*/  LDC.64 R4, c[0x0][0x5a0] ;  /* 0x00016800ff047b82 */ /* 0x001e240000000a00 */
[----:B0-----:R-:W2:Y:S02]  /*0e90*/  LDG.E.64 R4, desc[UR36][R4.64] ;  /* 0x0000002404047981 */ /* 0x001ea4000c1e1b00 */
[----:B--2---:R-:W-:-:S04]  /*0ea0*/  ISETP.NE.U32.AND P0, PT, R4, RZ, PT ;  /* 0x000000ff0400720c */ /* 0x004fc80003f05070 */
[----:B------:R-:W-:-:S13]  /*0eb0*/  ISETP.NE.AND.EX P0, PT, R5, RZ, PT, P0 ;  /* 0x000000ff0500720c */ /* 0x000fda0003f05300 */
[----:B------:R-:W-:Y:S05]  /*0ec0*/  @!P0 BRA `(.L_x_11) ;  /* 0x0000000000088947 */ /* 0x000fea0003800000 */
[----:B-1----:R0:W5:Y:S01]  /*0ed0*/  LD.E R23, desc[UR36][R4.64] ;  /* 0x0000002404177980 */ /* 0x002162000c101900 */
[----:B------:R-:W-:Y:S05]  /*0ee0*/  BRA `(.L_x_12) ;  /* 0x0000000000247947 */ /* 0x000fea0003800000 */
.L_x_11:
[----:B------:R-:W-:Y:S02]  /*0ef0*/  ULDC.64 UR4, c[0x0][0x590] ;  /* 0x0001640000047ab9 */ /* 0x000fe40000000a00 */
[----:B------:R-:W-:-:S04]  /*0f00*/  ISETP.NE.U32.AND P0, PT, RZ, UR4, PT ;  /* 0x00000004ff007c0c */ /* 0x000fc8000bf05070 */
[----:B------:R-:W-:-:S13]  /*0f10*/  ISETP.NE.AND.EX P0, PT, RZ, UR5, PT, P0 ;  /* 0x00000005ff007c0c */ /* 0x000fda000bf05300 */
[----:B------:R-:W-:Y:S05]  /*0f20*/  @!P0 BRA `(.L_x_13) ;  /* 0x00000000000c8947 */ /* 0x000fea0003800000 */
[----:B0-----:R-:W1:Y:S02]  /*0f30*/  LDC.64 R4, c[0x0][0x590] ;  /* 0x00016400ff047b82 */ /* 0x001e640000000a00 */
[----:B-1----:R1:W5:Y:S01]  /*0f40*/  LDG.E R23, desc[UR36][R4.64] ;  /* 0x0000002404177981 */ /* 0x002362000c1e1900 */
[----:B------:R-:W-:Y:S05]  /*0f50*/  BRA `(.L_x_12) ;  /* 0x0000000000087947 */ /* 0x000fea0003800000 */
.L_x_13:
[----:B------:R-:W-:Y:S02]  /*0f60*/  ULDC UR4, c[0x0][0x584] ;  /* 0x0001610000047ab9 */ /* 0x000fe40000000800 */
[----:B-1----:R-:W-:-:S07]  /*0f70*/  IMAD.U32 R23, RZ, RZ, UR4 ;  /* 0x00000004ff177e24 */ /* 0x002fce000f8e00ff */
.L_x_12:
[----:B------:R-:W-:-:S13]  /*0f80*/  LOP3.LUT P0, RZ, R0, 0xff, RZ, 0xc0, !PT ;  /* 0x000000ff00ff7812 */ /* 0x000fda000780c0ff */
[----:B------:R-:W-:Y:S05]  /*0f90*/  @!P0 EXIT ;  /* 0x000000000000894d */ /* 0x000fea0003800000 */
[----:B------:R-:W-:Y:S01]  /*0fa0*/  ULDC UR4, c[0x0][0x28c] ;  /* 0x0000a30000047ab9 */ /* 0x000fe20000000800 */
[----:B------:R-:W-:Y:S01]  /*0fb0*/  UMOV UR38, URZ ;  /* 0x0000003f00267c82 */ /* 0x000fe20008000000 */
[----:B------:R-:W-:Y:S01]  /*0fc0*/  UIADD3 UR4, UR4, 0x7f, URZ ;  /* 0x0000007f04047890 */ /* 0x000fe2000fffe03f */
[----:B------:R-:W-:-:S03]  /*0fd0*/  UMOV UR39, URZ ;  /* 0x0000003f00277c82 */ /* 0x000fc60008000000 */
[----:B------:R-:W-:-:S04]  /*0fe0*/  USHF.R.S32.HI UR5, URZ, 0x1f, UR4 ;  /* 0x0000001f3f057899 */ /* 0x000fc80008011404 */
[----:B------:R-:W-:-:S04]  /*0ff0*/  ULEA.HI UR5, UR5, UR4, URZ, 0x7 ;  /* 0x0000000405057291 */ /* 0x000fc8000f8f383f */
[----:B------:R-:W-:-:S12]  /*1000*/  USHF.R.S32.HI UR40, URZ, 0x7, UR5 ;  /* 0x000000073f287899 */ /* 0x000fd80008011405 */
.L_x_83:
[----:B------:R-:W-:Y:S01]  /*1010*/  LOP3.LUT R0, R18, 0x80, RZ, 0xc0, !PT ;  /* 0x0000008012007812 */ /* 0x000fe200078ec0ff */
[----:B------:R-:W2:Y:S01]  /*1020*/  S2UR UR7, SR_CgaCtaId ;  /* 0x00000000000779c3 */ /* 0x000ea20000008800 */
[----:B------:R-:W-:Y:S02]  /*1030*/  UMOV UR6, 0x400 ;  /* 0x0000040000067882 */ /* 0x000fe40000000000 */
[----:B------:R-:W-:-:S06]  /*1040*/  SHF.R.U32.HI R0, RZ, 0x7, R0 ;  /* 0x00000007ff007819 */ /* 0x000fcc0000011600 */
[----:B------:R-:W3:Y:S01]  /*1050*/  SHFL.IDX PT, R0, R0, RZ, 0x1f ;  /* 0x00001fff00007589 */ /* 0x000ee200000e0000 */
[----:B--2---:R-:W-:Y:S01]  /*1060*/  ULEA UR6, UR7, UR6, 0x18 ;  /* 0x0000000607067291 */ /* 0x004fe2000f8ec03f */
[----:B---3--:R-:W-:-:S13]  /*1070*/  R2UR UR4, R0 ;  /* 0x00000000000472ca */ /* 0x008fda00000e0000 */
[----:B------:R-:W-:-:S04]  /*1080*/  ULEA.HI UR5, UR4, UR4, URZ, 0x1 ;  /* 0x0000000404057291 */ /* 0x000fc8000f8f083f */
[----:B------:R-:W-:-:S04]  /*1090*/  ULOP3.LUT UR5, UR5, 0x7fffe, URZ, 0xc0, !UPT ;  /* 0x0007fffe05057892 */ /* 0x000fc8000f8ec03f */
[----:B------:R-:W-:-:S03]  /*10a0*/  UIADD3 UR5, UR4, -UR5, URZ ;  /* 0x8000000504057290 */ /* 0x000fc6000fffe03f */
[----:B------:R-:W-:Y:S01]  /*10b0*/  ULDC UR4, c[0x0][0x28c] ;  /* 0x0000a30000047ab9 */ /* 0x000fe20000000800 */
[----:B------:R-:W-:Y:S01]  /*10c0*/  ULEA UR5, UR5, UR6, 0xd ;  /* 0x0000000605057291 */ /* 0x000fe2000f8e683f */
[----:B------:R-:W-:-:S03]  /*10d0*/  ISETP.LT.AND P0, PT, RZ, UR4, PT ;  /* 0x00000004ff007c0c */ /* 0x000fc6000bf01270 */
[----:B------:R-:W-:-:S04]  /*10e0*/  UIADD3 UR5, UR5, 0x180, URZ ;  /* 0x0000018005057890 */ /* 0x000fc8000fffe03f */
[----:B------:R-:W-:-:S04]  /*10f0*/  USHF.R.U32.HI UR5, URZ, 0x4, UR5 ;  /* 0x000000043f057899 */ /* 0x000fc80008011605 */
[----:B------:R-:W-:Y:S02]  /*1100*/  ULOP3.LUT UR41, UR5, 0x3fff, URZ, 0xc0, !UPT ;  /* 0x00003fff05297892 */ /* 0x000fe4000f8ec03f */
[----:B0---4-:R-:W-:Y:S10]  /*1110*/  @P0 BRA `(.L_x_14) ;  /* 0x0000000000400947 */ /* 0x011ff40003800000 */
[----:B------:R-:W-:Y:S01]  /*1120*/  MOV R0, 0x0 ;  /* 0x0000000000007802 */ /* 0x000fe20000000f00 */
[----:B------:R-:W-:Y:S01]  /*1130*/  ULDC.64 UR4, c[0x4][0x68] ;  /* 0x01001a0000047ab9 */ /* 0x000fe20000000a00 */
[----:B------:R-:W-:Y:S01]  /*1140*/  ULDC.64 UR6, c[0x4][0x8] ;  /* 0x0100020000067ab9 */ /* 0x000fe20000000a00 */
[----:B01----:R-:W-:Y:S01]  /*1150*/  IMAD.U32 R4, RZ, RZ, UR4 ;  /* 0x00000004ff047e24 */ /* 0x003fe2000f8e00ff */
[----:B------:R0:W1:Y:S01]  /*1160*/  LDC.64 R14, c[0x4][R0] ;  /* 0x01000000000e7b82 */ /* 0x0000620000000a00 */
[----:B------:R-:W-:Y:S01]  /*1170*/  IMAD.U32 R5, RZ, RZ, UR5 ;  /* 0x00000005ff057e24 */ /* 0x000fe2000f8e00ff */
[----:B------:R-:W-:Y:S01]  /*1180*/  ULDC.64 UR4, c[0x4][0x70] ;  /* 0x01001c0000047ab9 */ /* 0x000fe20000000a00 */
[----:B------:R-:W-:Y:S02]  /*1190*/  IMAD.U32 R10, RZ, RZ, UR6 ;  /* 0x00000006ff0a7e24 */ /* 0x000fe4000f8e00ff */
[----:B------:R-:W-:Y:S02]  /*11a0*/  IMAD.U32 R6, RZ, RZ, UR4 ;  /* 0x00000004ff067e24 */ /* 0x000fe4000f8e00ff */
[----:B------:R-:W-:-:S02]  /*11b0*/  IMAD.U32 R7, RZ, RZ, UR5 ;  /* 0x00000005ff077e24 */ /* 0x000fc4000f8e00ff */
[----:B------:R-:W-:Y:S02]  /*11c0*/  IMAD.U32 R11, RZ, RZ, UR7 ;  /* 0x00000007ff0b7e24 */ /* 0x000fe4000f8e00ff */
[----:B------:R-:W-:Y:S02]  /*11d0*/  IMAD.MOV.U32 R8, RZ, RZ, 0x1e1 ;  /* 0x000001e1ff087424 */ /* 0x000fe400078e00ff */
[----:B------:R-:W-:Y:S02]  /*11e0*/  IMAD.MOV.U32 R12, RZ, RZ, 0x1 ;  /* 0x00000001ff0c7424 */ /* 0x000fe400078e00ff */
[----:B0-----:R-:W-:-:S07]  /*11f0*/  IMAD.MOV.U32 R13, RZ, RZ, RZ ;  /* 0x000000ffff0d7224 */ /* 0x001fce00078e00ff */
[----:B------:R-:W-:-:S07]  /*1200*/  LEPC R20, `(.L_x_14) ;  /* 0x000000001014794e */ /* 0x000fce0000000000 */
[----:B-1---5:R-:W-:Y:S05]  /*1210*/  CALL.ABS.NOINC R14 ;  /* 0x000000000e007343 */ /* 0x022fea0003c00000 */
.L_x_14:
[----:B------:R-:W-:-:S04]  /*1220*/  LOP3.LUT R0, R19, 0x1, RZ, 0xfc, !PT ;  /* 0x0000000113007812 */ /* 0x000fc800078efcff */
[----:B------:R-:W-:-:S13]  /*1230*/  ISETP.NE.AND P0, PT, R0, 0x3, PT ;  /* 0x000000030000780c */ /* 0x000fda0003f05270 */
[----:B------:R-:W-:Y:S05]  /*1240*/  @!P0 BRA `(.L_x_15) ;  /* 0x0000000000048947 */ /* 0x000fea0003800000 */
[----:B------:R-:W-:Y:S01]  /*1250*/  BPT.TRAP 0x1 ;  /* 0x000000040000795c */ /* 0x000fe20000300000 */
.L_x_15:
[----:B------:R-:W2:Y:S01]  /*1260*/  S2UR UR5, SR_CgaCtaId ;  /* 0x00000000000579c3 */ /* 0x000ea20000008800 */
[----:B------:R-:W-:Y:S01]  /*1270*/  UMOV UR4, 0x400 ;  /* 0x0000040000047882 */ /* 0x000fe20000000000 */
[----:B------:R-:W-:Y:S02]  /*1280*/  IMAD.U32 R0, RZ, RZ, UR38 ;  /* 0x00000026ff007e24 */ /* 0x000fe4000f8e00ff */
[----:B------:R-:W-:-:S03]  /*1290*/  IMAD.U32 R3, RZ, RZ, UR39 ;  /* 0x00000027ff037e24 */ /* 0x000fc6000f8e00ff */
[----:B------:R-:W-:Y:S01]  /*12a0*/  SHF.L.U32 R0, R0, 0x1f, RZ ;  /* 0x0000001f00007819 */ /* 0x000fe200000006ff */
[----:B--2---:R-:W-:-:S06]  /*12b0*/  ULEA UR4, UR5, UR4, 0x18 ;  /* 0x0000000405047291 */ /* 0x004fcc000f8ec03f */
[----:B------:R-:W-:-:S04]  /*12c0*/  IMAD.U32 R6, RZ, RZ, UR4 ;  /* 0x00000004ff067e24 */ /* 0x000fc8000f8e00ff */
[----:B------:R-:W-:-:S04]  /*12d0*/  IMAD R3, R3, 0x8, R6 ;  /* 0x0000000803037824 */ /* 0x000fc800078e0206 */
[----:B------:R2:W3:Y:S01]  /*12e0*/  SYNCS.PHASECHK.TRANS64.TRYWAIT P1, [R3+URZ], R0 ;  /* 0x00000000030075a7 */ /* 0x0004e2000802017f */
[----:B------:R-:W-:Y:S05]  /*12f0*/  @!P0 BRA `(.L_x_16) ;  /* 0x0000000000048947 */ /* 0x000fea0003800000 */
[----:B------:R-:W-:Y:S01]  /*1300*/  BPT.TRAP 0x1 ;  /* 0x000000040000795c */ /* 0x000fe20000300000 */
.L_x_16:
[----:B---3--:R-:W-:Y:S05]  /*1310*/  @P1 BRA `(.L_x_17) ;  /* 0x0000000000081947 */ /* 0x008fea0003800000 */
[----:B------:R-:W3:Y:S02]  /*1320*/  SYNCS.PHASECHK.TRANS64.TRYWAIT P1, [R3+URZ], R0 ;  /* 0x00000000030075a7 */ /* 0x000ee4000802017f */
[----:B---3--:R-:W-:Y:S05]  /*1330*/  @!P1 BRA `(.L_x_18) ;  /* 0x0000004400c49947 */ /* 0x008fea0003800000 */
.L_x_17:
[----:B------:R-:W-:-:S04]  /*1340*/  UISETP.LT.AND UP0, UPT, UR40, 0x1, UPT ;  /* 0x000000012800788c */ /* 0x000fc8000bf01270 */
[----:B------:R-:W-:-:S06]  /*1350*/  USEL UR4, UR40, 0x1, UP0 ;  /* 0x0000000128047887 */ /* 0x000fcc0008000000 */
[----:B--23--:R-:W-:Y:S01]  /*1360*/  IMAD.U32 R0, RZ, RZ, UR4 ;  /* 0x00000004ff007e24 */ /* 0x00cfe2000f8e00ff */
[----:B------:R-:W-:Y:S05]  /*1370*/  WARPSYNC.ALL ;  /* 0x0000000000007948 */ /* 0x000fea0003800000 */
[----:B------:R-:W-:-:S04]  /*1380*/  IADD3 R0, -R0, UR40, RZ ;  /* 0x0000002800007c10 */ /* 0x000fc8000fffe1ff */
[----:B------:R-:W-:Y:S02]  /*1390*/  ISETP.GE.AND P1, PT, R0, 0x1, PT ;  /* 0x000000010000780c */ /* 0x000fe40003f26270 */
[----:B------:R-:W-:Y:S01]  /*13a0*/  R2UR UR4, R6 ;  /* 0x00000000060472ca */ /* 0x000fe200000e0000 */
[----:B------:R-:W-:Y:S01]  /*13b0*/  WARPGROUP.ARRIVE ;  /* 0x00000000000079c5 */ /* 0x000fe20000000000 */
[----:B------:R-:W-:Y:S01]  /*13c0*/  UMOV UR9, 0x40000040 ;  /* 0x4000004000097882 */ /* 0x000fe20000000000 */
[----:B------:R-:W-:-:S10]  /*13d0*/  UMOV UR11, 0x40000040 ;  /* 0x40000040000b7882 */ /* 0x000fd40000000000 */
[----:B------:R-:W-:-:S04]  /*13e0*/  UIADD3 UR4, UR4, 0x28180, URZ ;  /* 0x0002818004047890 */ /* 0x000fc8000fffe03f */
[----:B------:R-:W-:-:S04]  /*13f0*/  USHF.R.U32.HI UR4, URZ, 0x4, UR4 ;  /* 0x000000043f047899 */ /* 0x000fc80008011604 */
[----:B------:R-:W-:Y:S02]  /*1400*/  ULOP3.LUT UR5, UR4, 0x3fff, URZ, 0xc0, !UPT ;  /* 0x00003fff04057892 */ /* 0x000fe4000f8ec03f */
[----:B------:R-:W-:Y:S02]  /*1410*/  ULOP3.LUT UR4, UR41, 0x10000, URZ, 0xfc, !UPT ;  /* 0x0001000029047892 */ /* 0x000fe4000f8efc3f */
[----:B------:R-:W-:Y:S02]  /*1420*/  ULOP3.LUT UR5, UR5, 0x10000, URZ, 0xfc, !UPT ;  /* 0x0001000005057892 */ /* 0x000fe4000f8efc3f */
[----:B------:R-:W-:Y:S02]  /*1430*/  ULEA UR7, UR39, UR4, 0xa ;  /* 0x0000000427077291 */ /* 0x000fe4000f8e503f */
[----:B------:R-:W-:-:S04]  /*1440*/  UIMAD UR6, UR39, 0x180, UR5 ;  /* 0x00000180270678a4 */ /* 0x000fc8000f8e0205 */
[----:B------:R-:W-:Y:S01]  /*1450*/  UIADD3 UR12, UR6, 0x80, URZ ;  /* 0x00000080060c7890 */ /* 0x000fe2000fffe03f */
[----:B------:R-:W-:Y:S02]  /*1460*/  UMOV UR8, UR7 ;  /* 0x0000000700087c82 */ /* 0x000fe40008000000 */
[----:B------:R-:W-:Y:S01]  /*1470*/  UMOV UR10, UR6 ;  /* 0x00000006000a7c82 */ /* 0x000fe20008000000 */
[----:B------:R-:W-:Y:S01]  /*1480*/  UIADD3 UR13, UR6, 0x100, URZ ;  /* 0x00000100060d7890 */ /* 0x000fe2000fffe03f */
[----:B------:R-:W-:Y:S01]  /*1490*/  IGMMA.64x16x32.S8.S8 R40, gdesc[UR8], RZ, !UPT, gsb0 ;  /* 0x00600000082879f1 */ /* 0x000fe2000c0410ff */
[----:B------:R-:W-:Y:S01]  /*14a0*/  UMOV UR11, 0x40000040 ;  /* 0x40000040000b7882 */ /* 0x000fe20000000000 */
[----:B------:R-:W-:Y:S01]  /*14b0*/  UMOV UR10, UR12 ;  /* 0x0000000c000a7c82 */ /* 0x000fe20008000000 */
[----:B------:R-:W-:Y:S01]  /*14c0*/  UIADD3 UR12, UR6, 0x82, URZ ;  /* 0x00000082060c7890 */ /* 0x000fe2000fffe03f */
[----:B------:R-:W-:Y:S02]  /*14d0*/  WARPGROUP.DEPBAR.LE gsb0, 0x0 ;  /* 0x00008000000079c5 */ /* 0x000fe40000010000 */
[----:B------:R-:W-:-:S06]  /*14e0*/  WARPGROUP.ARRIVE ;  /* 0x00000000000079c5 */ /* 0x000fcc0000000000 */
[----:B------:R-:W-:Y:S01]  /*14f0*/  IGMMA.64x16x32.S8.S8 R32, gdesc[UR8], RZ, !UPT, gsb0 ;  /* 0x00600000082079f1 */ /* 0x000fe2000c0410ff */
[----:B------:R-:W-:Y:S01]  /*1500*/  UMOV UR10, UR13 ;  /* 0x0000000d000a7c82 */ /* 0x000fe20008000000 */
[----:B------:R-:W-:Y:S01]  /*1510*/  UMOV UR11, 0x40000040 ;  /* 0x40000040000b7882 */ /* 0x000fe20000000000 */
[----:B------:R-:W-:Y:S01]  /*1520*/  UIADD3 UR13, UR6, 0x102, URZ ;  /* 0x00000102060d7890 */ /* 0x000fe2000fffe03f */
[----:B------:R-:W-:Y:S02]  /*1530*/  WARPGROUP.DEPBAR.LE gsb0, 0x0 ;  /* 0x00008000000079c5 */ /* 0x000fe40000010000 */
[----:B------:R-:W-:-:S06]  /*1540*/  WARPGROUP.ARRIVE ;  /* 0x00000000000079c5 */ /* 0x000fcc0000000000 */
[----:B------:R-:W-:Y:S01]  /*1550*/  IGMMA.64x16x32.S8.S8 R24, gdesc[UR8], RZ, !UPT, gsb0 ;  /* 0x00600000081879f1 */ /* 0x000fe2000c0410ff */
[----:B------:R-:W-:Y:S02]  /*1560*/  UIADD3 UR8, UR7, 0x2, URZ ;  /* 0x0000000207087890 */ /* 0x000fe4000fffe03f */
[----:B------:R-:W-:Y:S01]  /*1570*/  UIADD3 UR10, UR6, 0x2, URZ ;  /* 0x00000002060a7890 */ /* 0x000fe2000fffe03f */
[----:B------:R-:W-:Y:S01]  /*1580*/  UMOV UR9, 0x40000040 ;  /* 0x4000004000097882 */ /* 0x000fe20000000000 */
[----:B------:R-:W-:Y:S01]  /*1590*/  UMOV UR11, 0x40000040 ;  /* 0x40000040000b7882 */ /* 0x000fe20000000000 */
[----:B------:R-:W-:Y:S02]  /*15a0*/  WARPGROUP.DEPBAR.LE gsb0, 0x0 ;  /* 0x00008000000079c5 */ /* 0x000fe40000010000 */
[----:B------:R-:W-:-:S06]  /*15b0*/  WARPGROUP.ARRIVE ;  /* 0x00000000000079c5 */ /* 0x000fcc0000000000 */
[----:B------:R-:W-:Y:S01]  /*15c0*/  IGMMA.64x16x32.S8.S8 R40, gdesc[UR8], R40, gsb0 ;  /* 0x00600000082879f1 */ /* 0x000fe20008041028 */
[----:B------:R-:W-:Y:S01]  /*15d0*/  UMOV UR10, UR12 ;  /* 0x0000000c000a7c82 */ /* 0x000fe20008000000 */
[----:B------:R-:W-:Y:S01]  /*15e0*/  UMOV UR11, 0x40000040 ;  /* 0x40000040000b7882 */ /* 0x000fe20000000000 */
[----:B------:R-:W-:Y:S01]  /*15f0*/  UIADD3 UR12, UR6, 0x84, URZ ;  /* 0x00000084060c7890 */ /* 0x000fe2000fffe03f */
        /* <DEDUP_REMOVED lines=26> */
[----:B------:R-:W-:Y:S02]  /*17a0*/  UIADD3 UR8, UR7, 0x6, URZ ;  /* 0x0000000607087890 */ /* 0x000fe4000fffe03f */
[----:B------:R-:W-:Y:S01]  /*17b0*/  UIADD3 UR10, UR6, 0x6, URZ ;  /* 0x00000006060a7890 */ /* 0x000fe2000fffe03f */
[----:B------:R-:W-:Y:S01]  /*17c0*/  UMOV UR9, 0x40000040 ;  /* 0x4000004000097882 */ /* 0x000fe20000000000 */
[----:B------:R-:W-:Y:S01]  /*17d0*/  UMOV UR11, 0x40000040 ;  /* 0x40000040000b7882 */ /* 0x000fe20000000000 */
[----:B------:R-:W-:Y:S02]  /*17e0*/  UIADD3 UR7, UR6, 0x86, URZ ;  /* 0x0000008606077890 */ /* 0x000fe4000fffe03f */
[----:B------:R-:W-:Y:S01]  /*17f0*/  UIADD3 UR6, UR6, 0x106, URZ ;  /* 0x0000010606067890 */ /* 0x000fe2000fffe03f */
        /* <DEDUP_REMOVED lines=12> */
[----:B------:R-:W-:Y:S03]  /*18c0*/  IGMMA.64x16x32.S8.S8 R24, gdesc[UR8], R24, gsb0 ;  /* 0x00600000081879f1 */ /* 0x000fe60008041018 */
[----:B------:R-:W-:Y:S02]  /*18d0*/  WARPGROUP.DEPBAR.LE gsb0, 0x0 ;  /* 0x00008000000079c5 */ /* 0x000fe40000010000 */
[----:B------:R-:W-:Y:S05]  /*18e0*/  @!P1 BRA `(.L_x_19) ;  /* 0x0000000400e49947 */ /* 0x000fea0003800000 */
[----:B------:R-:W-:Y:S02]  /*18f0*/  UIADD3 UR6, UR39, 0x1, URZ ;  /* 0x0000000127067890 */ /* 0x000fe4000fffe03f */
[----:B------:R-:W-:Y:S02]  /*1900*/  IMAD.U32 R3, RZ, RZ, UR39 ;  /* 0x00000027ff037e24 */ /* 0x000fe4000f8e00ff */
[----:B------:R-:W-:-:S04]  /*1910*/  UISETP.NE.AND UP0, UPT, UR6, 0xa, UPT ;  /* 0x0000000a0600788c */ /* 0x000fc8000bf05270 */
[----:B------:R-:W-:Y:S02]  /*1920*/  USEL UR7, URZ, 0x1, UP0 ;  /* 0x000000013f077887 */ /* 0x000fe40008000000 */
[----:B------:R-:W-:Y:S02]  /*1930*/  USEL UR6, UR6, URZ, UP0 ;  /* 0x0000003f06067287 */ /* 0x000fe40008000000 */
[----:B------:R-:W-:-:S06]  /*1940*/  ULOP3.LUT UR7, UR38, UR7, URZ, 0x3c, !UPT ;  /* 0x0000000726077292 */ /* 0x000fcc000f8e3c3f */
[----:B------:R-:W-:-:S07]  /*1950*/  IMAD.U32 R7, RZ, RZ, UR7 ;  /* 0x00000007ff077e24 */ /* 0x000fce000f8e00ff */
.L_x_26:
[----:B------:R-:W-:Y:S05]  /*1960*/  @!P0 BRA `(.L_x_20) ;  /* 0x0000000000048947 */ /* 0x000fea0003800000 */
[----:B------:R-:W-:Y:S01]  /*1970*/  BPT.TRAP 0x1 ;  /* 0x000000040000795c */ /* 0x000fe20000300000 */
.L_x_20:
[----:B------:R-:W2:Y:S01]  /*1980*/  S2UR UR8, SR_CgaCtaId ;  /* 0x00000000000879c3 */ /* 0x000ea20000008800 */
[----:B------:R-:W-:Y:S01]  /*1990*/  UMOV UR7, 0x400 ;  /* 0x0000040000077882 */ /* 0x000fe20000000000 */
[----:B01----:R-:W-:Y:S01]  /*19a0*/  IMAD.U32 R5, RZ, RZ, UR6 ;  /* 0x00000006ff057e24 */ /* 0x003fe2000f8e00ff */
[----:B------:R-:W-:Y:S01]  /*19b0*/  SHF.L.U32 R4, R7, 0x1f, RZ ;  /* 0x0000001f07047819 */ /* 0x000fe200000006ff */
[----:B--2---:R-:W-:-:S06]  /*19c0*/  ULEA UR7, UR8, UR7, 0x18 ;  /* 0x0000000708077291 */ /* 0x004fcc000f8ec03f */
[----:B------:R-:W-:-:S04]  /*19d0*/  IMAD.U32 R6, RZ, RZ, UR7 ;  /* 0x00000007ff067e24 */ /* 0x000fc8000f8e00ff */
[----:B------:R-:W-:-:S04]  /*19e0*/  IMAD R5, R5, 0x8, R6 ;  /* 0x0000000805057824 */ /* 0x000fc800078e0206 */
[----:B------:R0:W1:Y:S01]  /*19f0*/  SYNCS.PHASECHK.TRANS64.TRYWAIT P1, [R5+URZ], R4 ;  /* 0x00000004050075a7 */ /* 0x000062000802017f */
[----:B------:R-:W-:Y:S05]  /*1a00*/  @!P0 BRA `(.L_x_21) ;  /* 0x0000000000048947 */ /* 0x000fea0003800000 */
[----:B------:R-:W-:Y:S01]  /*1a10*/  BPT.TRAP 0x1 ;  /* 0x000000040000795c */ /* 0x000fe20000300000 */
.L_x_21:
[----:B-1----:R-:W-:Y:S05]  /*1a20*/  @P1 BRA `(.L_x_22) ;  /* 0x0000000000081947 */ /* 0x002fea0003800000 */
[----:B------:R-:W1:Y:S02]  /*1a30*/  SYNCS.PHASECHK.TRANS64.TRYWAIT P1, [R5+URZ], R4 ;  /* 0x00000004050075a7 */ /* 0x000e64000802017f */
[----:B-1----:R-:W-:Y:S05]  /*1a40*/  @!P1 BRA `(.L_x_23) ;  /* 0x0000004000149947 */ /* 0x002fea0003800000 */
.L_x_22:
[----:B------:R-:W-:Y:S01]  /*1a50*/  ULEA UR7, UR6, UR4, 0xa ;  /* 0x0000000406077291 */ /* 0x000fe2000f8e503f */
[----:B------:R-:W-:Y:S01]  /*1a60*/  WARPGROUP.ARRIVE ;  /* 0x00000000000079c5 */ /* 0x000fe20000000000 */
[----:B------:R-:W-:Y:S01]  /*1a70*/  UIMAD UR8, UR6, 0x180, UR5 ;  /* 0x00000180060878a4 */ /* 0x000fe2000f8e0205 */
[----:B------:R-:W-:Y:S01]  /*1a80*/  UMOV UR13, 0x40000040 ;  /* 0x40000040000d7882 */ /* 0x000fe20000000000 */
[----:B------:R-:W-:Y:S02]  /*1a90*/  UMOV UR15, 0x40000040 ;  /* 0x40000040000f7882 */ /* 0x000fe40000000000 */
[----:B------:R-:W-:Y:S01]  /*1aa0*/  UIADD3 UR9, UR8, 0x80, URZ ;  /* 0x0000008008097890 */ /* 0x000fe2000fffe03f */
[----:B------:R-:W-:Y:S02]  /*1ab0*/  UMOV UR12, UR7 ;  /* 0x00000007000c7c82 */ /* 0x000fe40008000000 */
[----:B------:R-:W-:Y:S01]  /*1ac0*/  UMOV UR14, UR8 ;  /* 0x00000008000e7c82 */ /* 0x000fe20008000000 */
[----:B------:R-:W-:Y:S01]  /*1ad0*/  UIADD3 UR10, UR8, 0x100, URZ ;  /* 0x00000100080a7890 */ /* 0x000fe2000fffe03f */
[----:B------:R-:W-:Y:S01]  /*1ae0*/  IGMMA.64x16x32.S8.S8 R40, gdesc[UR12], R40, gsb0 ;  /* 0x006000000c2879f1 */ /* 0x000fe20008041028 */
[----:B------:R-:W-:Y:S01]  /*1af0*/  UMOV UR15, 0x40000040 ;  /* 0x40000040000f7882 */ /* 0x000fe20000000000 */
[----:B------:R-:W-:Y:S01]  /*1b00*/  UMOV UR14, UR9 ;  /* 0x00000009000e7c82 */ /* 0x000fe20008000000 */
[----:B------:R-:W-:Y:S01]  /*1b10*/  UIADD3 UR9, UR8, 0x82, URZ ;  /* 0x0000008208097890 */ /* 0x000fe2000fffe03f */
[----:B------:R-:W-:Y:S01]  /*1b20*/  UMOV UR11, 0x40000040 ;  /* 0x40000040000b7882 */ /* 0x000fe20000000000 */
[----:B------:R-:W-:-:S02]  /*1b30*/  WARPGROUP.DEPBAR.LE gsb0, 0x0 ;  /* 0x00008000000079c5 */ /* 0x000fc40000010000 */
        /* <DEDUP_REMOVED lines=31> */
[----:B------:R-:W-:Y:S01]  /*1d30*/  UIADD3 UR7, UR7, 0x6, URZ ;  /* 0x0000000607077890 */ /* 0x000fe2000fffe03f */
[----:B------:R-:W-:Y:S02]  /*1d40*/  WARPGROUP.DEPBAR.LE gsb0, 0x0 ;  /* 0x00008000000079c5 */ /* 0x000fe40000010000 */
[----:B------:R-:W-:-:S06]  /*1d50*/  WARPGROUP.ARRIVE ;  /* 0x00000000000079c5 */ /* 0x000fcc0000000000 */
[----:B------:R-:W-:Y:S01]  /*1d60*/  IGMMA.64x16x32.S8.S8 R40, gdesc[UR12], R40, gsb0 ;  /* 0x006000000c2879f1 */ /* 0x000fe20008041028 */
[----:B------:R-:W-:Y:S01]  /*1d70*/  UMOV UR14, UR9 ;  /* 0x00000009000e7c82 */ /* 0x000fe20008000000 */
        /* <DEDUP_REMOVED lines=12> */
[----:B------:R-:W-:-:S03]  /*1e40*/  UIADD3 UR13, UR8, 0x106, URZ ;  /* 0x00000106080d7890 */ /* 0x000fc6000fffe03f */
[----:B------:R-:W-:Y:S01]  /*1e50*/  UMOV UR8, UR7 ;  /* 0x0000000700087c82 */ /* 0x000fe20008000000 */
        /* <DEDUP_REMOVED lines=15> */
[----:B------:R-:W-:Y:S01]  /*1f50*/  BPT.TRAP 0x1 ;  /* 0x000000040000795c */ /* 0x000fe20000300000 */
.L_x_24:
[----:B01----:R-:W-:Y:S01]  /*1f60*/  IMAD R4, R3, 0x8, R6 ;  /* 0x0000000803047824 */ /* 0x003fe200078e0206 */
[----:B------:R-:W-:-:S03]  /*1f70*/  ISETP.GT.U32.AND P1, PT, R19, 0x1, PT ;  /* 0x000000011300780c */ /* 0x000fc60003f24070 */
[----:B------:R-:W-:-:S05]  /*1f80*/  VIADD R4, R4, 0x50 ;  /* 0x0000005004047836 */ /* 0x000fca0000000000 */
[----:B------:R-:W-:-:S04]  /*1f90*/  PRMT R4, RZ, 0x654, R4 ;  /* 0x00000654ff047816 */ /* 0x000fc80000000004 */
[----:B------:R0:W-:Y:S01]  /*1fa0*/  SYNCS.ARRIVE.TRANS64.RED.A1T0 RZ, [R4+URZ], RZ ;  /* 0x000000ff04ff79a7 */ /* 0x0001e2000810043f */
[----:B------:R-:W-:Y:S05]  /*1fb0*/  @P1 BRA `(.L_x_25) ;  /* 0x0000000000041947 */ /* 0x000fea0003800000 */
[----:B------:R-:W-:Y:S01]  /*1fc0*/  BPT.TRAP 0x1 ;  /* 0x000000040000795c */ /* 0x000fe20000300000 */
.L_x_25:
[----:B------:R-:W-:Y:S01]  /*1fd0*/  UIADD3 UR6, UR6, 0x1, URZ ;  /* 0x0000000106067890 */ /* 0x000fe2000fffe03f */
[C---:B------:R-:W-:Y:S01]  /*1fe0*/  ISETP.GT.AND P2, PT, R0.reuse, 0x1, PT ;  /* 0x000000010000780c */ /* 0x040fe20003f44270 */
[----:B------:R-:W-:Y:S02]  /*1ff0*/  VIADD R3, R3, 0x1 ;  /* 0x0000000103037836 */ /* 0x000fe40000000000 */
[----:B------:R-:W-:Y:S01]  /*2000*/  UISETP.NE.AND UP0, UPT, UR6, 0xa, UPT ;  /* 0x0000000a0600788c */ /* 0x000fe2000bf05270 */
[----:B------:R-:W-:Y:S02]  /*2010*/  VIADD R0, R0, 0xffffffff ;  /* 0xffffffff00007836 */ /* 0x000fe40000000000 */
[C---:B------:R-:W-:Y:S01]  /*2020*/  ISETP.NE.AND P1, PT, R3.reuse, 0xa, PT ;  /* 0x0000000a0300780c */ /* 0x040fe20003f25270 */
[----:B------:R-:W-:Y:S02]  /*2030*/  USEL UR7, URZ, 0x1, UP0 ;  /* 0x000000013f077887 */ /* 0x000fe40008000000 */
[----:B------:R-:W-:Y:S01]  /*2040*/  USEL UR6, UR6, URZ, UP0 ;  /* 0x0000003f06067287 */ /* 0x000fe20008000000 */
[----:B------:R-:W-:-:S03]  /*2050*/  SEL R3, R3, RZ, P1 ;  /* 0x000000ff03037207 */ /* 0x000fc60000800000 */
[----:B------:R-:W-:Y:S01]  /*2060*/  LOP3.LUT R7, R7, UR7, RZ, 0x3c, !PT ;  /* 0x0000000707077c12 */ /* 0x000fe2000f8e3cff */
[----:B------:R-:W-:Y:S07]  /*2070*/  @P2 BRA `(.L_x_26) ;  /* 0xfffffff800382947 */ /* 0x000fee000383ffff */
.L_x_19:
[----:B------:R-:W2:Y:S02]  /*2080*/  LDC R0, c[0x0][0x28c] ;  /* 0x0000a300ff007b82 */ /* 0x000ea40000000800 */
[----:B--2---:R-:W-:-:S13]  /*2090*/  ISETP.GE.AND P1, PT, R0, 0x1, PT ;  /* 0x000000010000780c */ /* 0x004fda0003f26270 */
[----:B------:R-:W-:Y:S05]  /*20a0*/  @!P1 BRA `(.L_x_27) ;  /* 0x0000000000409947 */ /* 0x000fea0003800000 */
[----:B------:R-:W-:Y:S05]  /*20b0*/  @!P0 BRA `(.L_x_28) ;  /* 0x0000000000048947 */ /* 0x000fea0003800000 */
[----:B------:R-:W-:Y:S01]  /*20c0*/  BPT.TRAP 0x1 ;  /* 0x000000040000795c */ /* 0x000fe20000300000 */
.L_x_28:
[----:B------:R-:W-:Y:S01]  /*20d0*/  UISETP.LT.AND UP0, UPT, UR40, 0x1, UPT ;  /* 0x000000012800788c */ /* 0x000fe2000bf01270 */
[----:B------:R-:W-:-:S03]  /*20e0*/  ISETP.GT.U32.AND P0, PT, R19, 0x1, PT ;  /* 0x000000011300780c */ /* 0x000fc60003f04070 */
[----:B------:R-:W-:-:S04]  /*20f0*/  USEL UR6, UR40, 0x1, UP0 ;  /* 0x0000000128067887 */ /* 0x000fc80008000000 */
[----:B------:R-:W-:-:S04]  /*2100*/  UIADD3 UR6, UR39, UR40, -UR6 ;  /* 0x0000002827067290 */ /* 0x000fc8000fffe806 */
[----:B------:R-:W-:-:S04]  /*2110*/  UIMAD.WIDE.U32 UR4, UR6, -0x33333333, URZ ;  /* 0xcccccccd060478a5 */ /* 0x000fc8000f8e003f */
[----:B------:R-:W-:-:S04]  /*2120*/  USHF.R.U32.HI UR4, URZ, 0x3, UR5 ;  /* 0x000000033f047899 */ /* 0x000fc80008011605 */
[----:B------:R-:W-:-:S06]  /*2130*/  UIMAD UR6, UR4, -0xa, UR6 ;  /* 0xfffffff6040678a4 */ /* 0x000fcc000f8e0206 */
[----:B------:R-:W-:-:S04]  /*2140*/  IMAD.U32 R3, RZ, RZ, UR6 ;  /* 0x00000006ff037e24 */ /* 0x000fc8000f8e00ff */
[----:B------:R-:W-:-:S04]  /*2150*/  IMAD R0, R3, 0x8, R6 ;  /* 0x0000000803007824 */ /* 0x000fc800078e0206 */
[----:B------:R-:W-:-:S05]  /*2160*/  VIADD R0, R0, 0x50 ;  /* 0x0000005000007836 */ /* 0x000fca0000000000 */
[----:B------:R-:W-:-:S04]  /*2170*/  PRMT R0, RZ, 0x654, R0 ;  /* 0x00000654ff007816 */ /* 0x000fc80000000000 */
[----:B------:R2:W-:Y:S01]  /*2180*/  SYNCS.ARRIVE.TRANS64.RED.A1T0 RZ, [R0+URZ], RZ ;  /* 0x000000ff00ff79a7 */ /* 0x0005e2000810043f */
[----:B------:R-:W-:Y:S05]  /*2190*/  @P0 BRA `(.L_x_27) ;  /* 0x0000000000040947 */ /* 0x000fea0003800000 */
[----:B------:R-:W-:Y:S01]  /*21a0*/  BPT.TRAP 0x1 ;  /* 0x000000040000795c */ /* 0x000fe20000300000 */
.L_x_27:
[----:B------:R-:W3:Y:S01]  /*21b0*/  LDC R8, c[0x0][0x288] ;  /* 0x0000a200ff087b82 */ /* 0x000ee20000000800 */
[--C-:B--2---:R-:W-:Y:S01]  /*21c0*/  SHF.R.U32.HI R0, RZ, 0x2, R18.reuse ;  /* 0x00000002ff007819 */ /* 0x104fe20000011612 */
[----:B------:R-:W-:Y:S01]  /*21d0*/  IMAD R7, R50, 0x30, RZ ;  /* 0x0000003032077824 */ /* 0x000fe200078e02ff */
[----:B01----:R-:W-:Y:S01]  /*21e0*/  SHF.R.U32.HI R5, RZ, 0x7, R18 ;  /* 0x00000007ff057819 */ /* 0x003fe20000011612 */
[----:B------:R-:W-:Y:S01]  /*21f0*/  UIADD3 UR39, UR40, UR39, URZ ;  /* 0x0000002728277290 */ /* 0x000fe2000fffe03f */
[----:B------:R-:W-:Y:S01]  /*2200*/  LOP3.LUT R3, R0, 0x7, RZ, 0xc0, !PT ;  /* 0x0000000700037812 */ /* 0x000fe200078ec0ff */
[----:B------:R-:W-:Y:S01]  /*2210*/  IMAD.SHL.U32 R11, R49, 0x80, RZ ;  /* 0x00000080310b7824 */ /* 0x000fe200078e00ff */
[----:B------:R-:W-:Y:S01]  /*2220*/  LOP3.LUT R0, R5, 0x1, RZ, 0xc0, !PT ;  /* 0x0000000105007812 */ /* 0x000fe200078ec0ff */
[----:B------:R-:W-:Y:S01]  /*2230*/  UISETP.GT.U32.AND UP0, UPT, UR39, 0x9, UPT ;  /* 0x000000092700788c */ /* 0x000fe2000bf04070 */
[----:B------:R-:W-:Y:S01]  /*2240*/  LOP3.LUT R4, R18, 0x60, RZ, 0xc0, !PT ;  /* 0x0000006012047812 */ /* 0x000fe200078ec0ff */
[----:B------:R-:W-:Y:S01]  /*2250*/  ULDC UR7, c[0x0][0x284] ;  /* 0x0000a10000077ab9 */ /* 0x000fe20000000800 */
[----:B------:R-:W-:Y:S01]  /*2260*/  UISETP.GE.U32.AND UP1, UPT, UR40, 0xa, UPT ;  /* 0x0000000a2800788c */ /* 0x000fe2000bf26070 */
[----:B------:R-:W-:Y:S01]  /*2270*/  IMAD.SHL.U32 R10, R0, 0x40, RZ ;  /* 0x00000040000a7824 */ /* 0x000fe200078e00ff */
[----:B------:R-:W-:Y:S01]  /*2280*/  SHF.R.U32.HI R6, RZ, 0x1, R4 ;  /* 0x00000001ff067819 */ /* 0x000fe20000011604 */
[----:B------:R-:W-:Y:S01]  /*2290*/  UISETP.LT.U32.AND UP0, UPT, UR40, 0xa, UP0 ;  /* 0x0000000a2800788c */ /* 0x000fe20008701070 */
[----:B------:R-:W-:Y:S01]  /*22a0*/  LOP3.LUT R4, R18, 0x3, RZ, 0xc0, !PT ;  /* 0x0000000312047812 */ /* 0x000fe200078ec0ff */
[----:B------:R-:W-:Y:S01]  /*22b0*/  ULDC.64 UR8, c[0x0][0x5d0] ;  /* 0x0001740000087ab9 */ /* 0x000fe20000000a00 */
[--C-:B------:R-:W-:Y:S01]  /*22c0*/  IADD3 R5, RZ, -R6, -R3.reuse ;  /* 0x80000006ff057210 */ /* 0x100fe20007ffe803 */
[----:B------:R-:W-:Y:S01]  /*22d0*/  UIMAD.WIDE.U32 UR4, UR39, -0x33333333, URZ ;  /* 0xcccccccd270478a5 */ /* 0x000fe2000f8e003f */
[----:B------:R-:W-:Y:S01]  /*22e0*/  LOP3.LUT R3, R10, 0x40, R3, 0xe2, !PT ;  /* 0x000000400a037812 */ /* 0x000fe200078ee203 */
[----:B------:R-:W-:Y:S01]  /*22f0*/  USEL UR6, URZ, 0x1, !UP0 ;  /* 0x000000013f067887 */ /* 0x000fe2000c000000 */
[----:B------:R-:W-:Y:S01]  /*2300*/  SHF.R.S32.HI R14, RZ, 0x1f, R51 ;  /* 0x0000001fff0e7819 */ /* 0x000fe20000011433 */
[----:B------:R-:W-:Y:S01]  /*2310*/  IMAD R0, R0, -0x40, R5 ;  /* 0xffffffc000007824 */ /* 0x000fe200078e0205 */
[----:B------:R-:W-:Y:S01]  /*2320*/  USHF.R.U32.HI UR4, URZ, 0x3, UR5 ;  /* 0x000000033f047899 */ /* 0x000fe20008011605 */
[----:B---3--:R-:W-:Y:S01]  /*2330*/  IMAD R10, R4, -0x2, R8 ;  /* 0xfffffffe040a7824 */ /* 0x008fe200078e0208 */
[----:B------:R-:W-:Y:S01]  /*2340*/  ISETP.GE.AND P0, PT, R7, R8, PT ;  /* 0x000000080700720c */ /* 0x000fe20003f06270 */
[----:B------:R-:W-:Y:S01]  /*2350*/  IMAD.SHL.U32 R8, R18, 0x2, RZ ;  /* 0x0000000212087824 */ /* 0x000fe200078e00ff */
[----:B------:R-:W-:Y:S01]  /*2360*/  ULOP3.LUT UR38, UR38, UR6, URZ, 0x3c, !UPT ;  /* 0x0000000626267292 */ /* 0x000fe2000f8e3c3f */
[----:B------:R-:W-:Y:S01]  /*2370*/  IMAD R4, R14, UR8, RZ ;  /* 0x000000080e047c24 */ /* 0x000fe2000f8e02ff */
[----:B------:R-:W-:Y:S01]  /*2380*/  ISETP.GE.OR P0, PT, R11, UR7, P0 ;  /* 0x000000070b007c0c */ /* 0x000fe20008706670 */
[----:B------:R-:W-:Y:S01]  /*2390*/  IMAD.WIDE R12, R49, 0x80, RZ ;  /* 0x00000080310c7825 */ /* 0x000fe200078e02ff */
[----:B------:R-:W-:Y:S01]  /*23a0*/  LOP3.LUT R8, R7, 0x6, R8, 0xf8, !PT ;  /* 0x0000000607087812 */ /* 0x000fe200078ef808 */
[----:B------:R-:W-:Y:S01]  /*23b0*/  UIMAD UR39, UR4, -0xa, UR39 ;  /* 0xfffffff6042778a4 */ /* 0x000fe2000f8e0227 */
[----:B------:R-:W-:Y:S01]  /*23c0*/  IADD3 R50, -R11, UR7, R0 ;  /* 0x000000070b327c10 */ /* 0x000fe2000fffe100 */
[----:B------:R-:W-:Y:S01]  /*23d0*/  IMAD R15, R51, UR9, R4 ;  /* 0x00000009330f7c24 */ /* 0x000fe2000f8e0204 */
[----:B------:R-:W-:Y:S01]  /*23e0*/  SHF.R.S32.HI R9, RZ, 0x1f, R8 ;  /* 0x0000001fff097819 */ /* 0x000fe20000011408 */
[----:B------:R-:W-:Y:S01]  /*23f0*/  @UP1 ULOP3.LUT UR38, UR38, 0x1, UR4, 0x78, !UPT ;  /* 0x0000000126261892 */ /* 0x000fe2000f8e7804 */
[----:B------:R-:W-:Y:S01]  /*2400*/  LOP3.LUT R55, R12, R3, R6, 0xfe, !PT ;  /* 0x000000030c377212 */ /* 0x000fe200078efe06 */
[----:B------:R-:W-:-:S02]  /*2410*/  IMAD.IADD R54, R10, 0x1, -R7 ;  /* 0x000000010a367824 */ /* 0x000fc400078e0a07 */
[----:B------:R-:W-:-:S04]  /*2420*/  IMAD.WIDE.U32 R4, R51, UR8, R8 ;  /* 0x0000000833047c25 */ /* 0x000fc8000f8e0008 */
[----:B------:R-:W-:Y:S02]  /*2430*/  IMAD.IADD R5, R5, 0x1, R15 ;  /* 0x0000000105057824 */ /* 0x000fe400078e020f */
[----:B------:R-:W-:Y:S01]  /*2440*/  IMAD.MOV.U32 R49, RZ, RZ, -0x1 ;  /* 0xffffffffff317424 */ /* 0x000fe200078e00ff */
[----:B------:R-:W-:Y:S06]  /*2450*/  @P0 BRA `(.L_x_29) ;  /* 0x0000001400700947 */ /* 0x000fec0003800000 */
[----:B------:R-:W0:Y:S01]  /*2460*/  LDC.64 R10, c[0x0][0x5c8] ;  /* 0x00017200ff0a7b82 */ /* 0x000e220000000a00 */
[----:B------:R-:W-:Y:S01]  /*2470*/  ULDC.64 UR4, c[0x0][0x5c0] ;  /* 0x0001700000047ab9 */ /* 0x000fe20000000a00 */
[----:B------:R-:W-:Y:S01]  /*2480*/  BSSY B0, `(.L_x_29) ;  /* 0x0000159000007945 */ /* 0x000fe20003800000 */
[-C--:B0-----:R-:W-:Y:S02]  /*2490*/  IMAD R0, R13, R10.reuse, RZ ;  /* 0x0000000a0d007224 */ /* 0x081fe400078e02ff */
[----:B------:R-:W-:-:S04]  /*24a0*/  IMAD.WIDE.U32 R4, R55, R10, R4 ;  /* 0x0000000a37047225 */ /* 0x000fc800078e0004 */
[----:B------:R-:W-:Y:S01]  /*24b0*/  IMAD R3, R55, R11, R0 ;  /* 0x0000000b37037224 */ /* 0x000fe200078e0200 */
[----:B------:R-:W-:-:S03]  /*24c0*/  IADD3 R6, P0, R4, UR4, RZ ;  /* 0x0000000404067c10 */ /* 0x000fc6000ff1e0ff */
[----:B------:R-:W-:Y:S01]  /*24d0*/  IMAD.IADD R3, R5, 0x1, R3 ;  /* 0x0000000105037824 */ /* 0x000fe200078e0203 */
[----:B------:R-:W-:-:S04]  /*24e0*/  LEA R4, P1, R10, R6, 0x3 ;  /* 0x000000060a047211 */ /* 0x000fc800078218ff */
[----:B------:R-:W-:Y:S02]  /*24f0*/  IADD3.X R7, R3, UR5, RZ, P0, !PT ;  /* 0x0000000503077c10 */ /* 0x000fe400087fe4ff */
[----:B-----5:R-:W-:Y:S02]  /*2500*/  ISETP.NE.AND P0, PT, R23, RZ, PT ;  /* 0x000000ff1700720c */ /* 0x020fe40003f05270 */
[----:B------:R-:W-:-:S11]  /*2510*/  LEA.HI.X R5, R10, R7, R11, 0x3, P1 ;  /* 0x000000070a057211 */ /* 0x000fd600008f1c0b */
[----:B------:R-:W-:Y:S05]  /*2520*/  @!P0 BRA `(.L_x_30) ;  /* 0x0000000c00e88947 */ /* 0x000fea0003800000 */
[----:B------:R-:W0:Y:S01]  /*2530*/  LDC.64 R20, c[0x0][0x5b0] ;  /* 0x00016c00ff147b82 */ /* 0x000e220000000a00 */
[----:B------:R-:W-:Y:S01]  /*2540*/  ULDC.64 UR4, c[0x0][0x5b8] ;  /* 0x00016e0000047ab9 */ /* 0x000fe20000000a00 */
[----:B------:R-:W-:Y:S01]  /*2550*/  ISETP.GE.AND P3, PT, R54, 0x1, PT ;  /* 0x000000013600780c */ /* 0x000fe20003f66270 */
[----:B------:R-:W-:Y:S01]  /*2560*/  IMAD R0, R14, UR4, RZ ;  /* 0x000000040e007c24 */ /* 0x000fe2000f8e02ff */
[----:B------:R-:W-:Y:S01]  /*2570*/  BSSY B1, `(.L_x_31) ;  /* 0x000000e000017945 */ /* 0x000fe20003800000 */
[C---:B------:R-:W-:Y:S01]  /*2580*/  IMAD.WIDE.U32 R14, R51.reuse, UR4, R8 ;  /* 0x00000004330e7c25 */ /* 0x040fe2000f8e0008 */
[----:B------:R-:W-:Y:S02]  /*2590*/  ISETP.LT.OR P1, PT, R50, 0x1, !P3 ;  /* 0x000000013200780c */ /* 0x000fe40005f21670 */
[----:B------:R-:W1:Y:S01]  /*25a0*/  LDC.64 R52, c[0x0][0x5a8] ;  /* 0x00016a00ff347b82 */ /* 0x000e620000000a00 */
[----:B------:R-:W-:Y:S02]  /*25b0*/  IMAD R11, R51, UR5, R0 ;  /* 0x00000005330b7c24 */ /* 0x000fe4000f8e0200 */
[----:B------:R-:W-:-:S02]  /*25c0*/  IMAD.MOV.U32 R10, RZ, RZ, R14 ;  /* 0x000000ffff0a7224 */ /* 0x000fc400078e000e */
[----:B------:R-:W-:Y:S02]  /*25d0*/  IMAD.IADD R11, R15, 0x1, R11 ;  /* 0x000000010f0b7824 */ /* 0x000fe400078e020b */
[-C--:B0-----:R-:W-:Y:S02]  /*25e0*/  IMAD R12, R13, R20.reuse, RZ ;  /* 0x000000140d0c7224 */ /* 0x081fe400078e02ff */
[----:B------:R-:W-:-:S04]  /*25f0*/  IMAD.WIDE.U32 R8, R55, R20, R10 ;  /* 0x0000001437087225 */ /* 0x000fc800078e000a */
[----:B------:R-:W-:Y:S01]  /*2600*/  IMAD R51, R55, R21, R12 ;  /* 0x0000001537337224 */ /* 0x000fe200078e020c */
[----:B-1----:R-:W-:-:S04]  /*2610*/  IADD3 R12, P0, R8, R52, RZ ;  /* 0x00000034080c7210 */ /* 0x002fc80007f1e0ff */
[----:B------:R-:W-:Y:S01]  /*2620*/  IADD3.X R13, R53, R9, R51, P0, !PT ;  /* 0x00000009350d7210 */ /* 0x000fe200007fe433 */
[----:B------:R-:W-:Y:S08]  /*2630*/  @P1 BRA `(.L_x_32) ;  /* 0x0000000000041947 */ /* 0x000ff00003800000 */
[----:B------:R0:W5:Y:S02]  /*2640*/  LDG.E.U8 R48, desc[UR36][R12.64] ;  /* 0x000000240c307981 */ /* 0x000164000c1e1100 */
.L_x_32:
[----:B------:R-:W-:Y:S05]  /*2650*/  BSYNC B1 ;  /* 0x0000000000017941 */ /* 0x000fea0003800000 */
.L_x_31:
[----:B-----5:R-:W-:Y:S01]  /*2660*/  LOP3.LUT R0, R48, 0xffff, RZ, 0xc0, !PT ;  /* 0x0000ffff30007812 */ /* 0x020fe200078ec0ff */
[C---:B------:R-:W-:Y:S01]  /*2670*/  IMAD.SHL.U32 R8, R20.reuse, 0x8, RZ ;  /* 0x0000000814087824 */ /* 0x040fe200078e00ff */
[----:B------:R-:W-:Y:S01]  /*2680*/  SHF.L.U64.HI R9, R20, 0x3, R21 ;  /* 0x0000000314097819 */ /* 0x000fe20000010215 */
[----:B------:R-:W-:Y:S01]  /*2690*/  BSSY B1, `(.L_x_33) ;  /* 0x000000e000017945 */ /* 0x000fe20003800000 */
[----:B------:R-:W-:Y:S02]  /*26a0*/  PRMT R0, R0, 0x8880, RZ ;  /* 0x0000888000007816 */ /* 0x000fe400000000ff */
[----:B------:R-:W-:Y:S01]  /*26b0*/  ISETP.GE.AND P2, PT, R54, 0x2, PT ;  /* 0x000000023600780c */ /* 0x000fe20003f46270 */
[----:B------:R-:W-:-:S03]  /*26c0*/  IMAD.WIDE.U32 R8, R55, R20, R8 ;  /* 0x0000001437087225 */ /* 0x000fc600078e0008 */
[----:B------:R-:W-:Y:S01]  /*26d0*/  ISETP.LT.OR P0, PT, R50, 0x1, !P2 ;  /* 0x000000013200780c */ /* 0x000fe20005701670 */
[----:B------:R-:W-:Y:S01]  /*26e0*/  IMAD R3, R0, R23, RZ ;  /* 0x0000001700037224 */ /* 0x000fe200078e02ff */
[----:B------:R-:W-:Y:S01]  /*26f0*/  IADD3 R14, P4, P5, R14, R52, R8 ;  /* 0x000000340e0e7210 */ /* 0x000fe20007d9e008 */
[----:B------:R-:W-:Y:S02]  /*2700*/  IMAD.IADD R8, R51, 0x1, R9 ;  /* 0x0000000133087824 */ /* 0x000fe400078e0209 */
[----:B------:R-:W-:-:S05]  /*2710*/  @!P1 IMAD R21, R40, R22, R3 ;  /* 0x0000001628159224 */ /* 0x000fca00078e0203 */
[----:B------:R1:W-:Y:S03]  /*2720*/  @!P1 STG.E.U8 desc[UR36][R6.64], R21 ;  /* 0x0000001506009986 */ /* 0x0003e6000c101124 */
[----:B------:R-:W-:Y:S05]  /*2730*/  @P0 BRA `(.L_x_34) ;  /* 0x00000000000c0947 */ /* 0x000fea0003800000 */
[----:B------:R-:W2:Y:S02]  /*2740*/  LDG.E.U8 R48, desc[UR36][R12.64+0x1] ;  /* 0x000001240c307981 */ /* 0x000ea4000c1e1100 */
[----:B--2---:R-:W-:-:S05]  /*2750*/  PRMT R0, R48, 0x8880, RZ ;  /* 0x0000888030007816 */ /* 0x004fca00000000ff */
[----:B------:R-:W-:-:S07]  /*2760*/  IMAD R3, R0, R23, RZ ;  /* 0x0000001700037224 */ /* 0x000fce00078e02ff */
.L_x_34:
[----:B------:R-:W-:Y:S05]  /*2770*/  BSYNC B1 ;  /* 0x0000000000017941 */ /* 0x000fea0003800000 */
.L_x_33:
[----:B------:R-:W-:Y:S01]  /*2780*/  ISETP.LT.OR P3, PT, R50, 0x9, !P3 ;  /* 0x000000093200780c */ /* 0x000fe20005f61670 */
[----:B------:R-:W-:Y:S01]  /*2790*/  @!P0 IMAD R41, R41, R22, R3 ;  /* 0x0000001629298224 */ /* 0x000fe200078e0203 */
[C---:B------:R-:W-:Y:S01]  /*27a0*/  ISETP.GE.AND P1, PT, R54.reuse, 0x9, PT ;  /* 0x000000093600780c */ /* 0x040fe20003f26270 */
[----:B------:R-:W-:Y:S01]  /*27b0*/  BSSY B1, `(.L_x_35) ;  /* 0x000000b000017945 */ /* 0x000fe20003800000 */
[----:B------:R-:W-:Y:S02]  /*27c0*/  IADD3.X R15, R11, R53, R8, P4, P5 ;  /* 0x000000350b0f7210 */ /* 0x000fe400027ea408 */
[----:B------:R2:W-:Y:S01]  /*27d0*/  @!P0 STG.E.U8 desc[UR36][R6.64+0x1], R41 ;  /* 0x0000012906008986 */ /* 0x0005e2000c101124 */
[----:B------:R-:W-:Y:S02]  /*27e0*/  ISETP.GE.AND P0, PT, R54, 0xa, PT ;  /* 0x0000000a3600780c */ /* 0x000fe40003f06270 */
[C---:B------:R-:W-:Y:S02]  /*27f0*/  ISETP.LT.OR P2, PT, R50.reuse, 0x9, !P2 ;  /* 0x000000093200780c */ /* 0x040fe40005741670 */
[----:B------:R-:W-:-:S02]  /*2800*/  ISETP.LT.OR P5, PT, R50, 0x1, !P1 ;  /* 0x000000013200780c */ /* 0x000fc40004fa1670 */
[----:B------:R-:W-:Y:S01]  /*2810*/  ISETP.LT.OR P4, PT, R50, 0x1, !P0 ;  /* 0x000000013200780c */ /* 0x000fe20004781670 */
[----:B------:R-:W-:-:S12]  /*2820*/  @P3 BRA `(.L_x_36) ;  /* 0x00000000000c3947 */ /* 0x000fd80003800000 */
[----:B------:R-:W3:Y:S02]  /*2830*/  LDG.E.U8 R48, desc[UR36][R14.64] ;  /* 0x000000240e307981 */ /* 0x000ee4000c1e1100 */
[----:B---3--:R-:W-:-:S05]  /*2840*/  PRMT R0, R48, 0x8880, RZ ;  /* 0x0000888030007816 */ /* 0x008fca00000000ff */
[----:B------:R-:W-:-:S07]  /*2850*/  IMAD R3, R0, R23, RZ ;  /* 0x0000001700037224 */ /* 0x000fce00078e02ff */
.L_x_36:
[----:B------:R-:W-:Y:S05]  /*2860*/  BSYNC B1 ;  /* 0x0000000000017941 */ /* 0x000fea0003800000 */
.L_x_35:
[----:B------:R-:W-:Y:S01]  /*2870*/  @!P3 IMAD R9, R42, R22, R3 ;  /* 0x000000162a09b224 */ /* 0x000fe200078e0203 */
[----:B------:R-:W-:Y:S04]  /*2880*/  BSSY B1, `(.L_x_37) ;  /* 0x0000006000017945 */ /* 0x000fe80003800000 */
[----:B------:R3:W-:Y:S01]  /*2890*/  @!P3 STG.E.U8 desc[UR36][R4.64], R9 ;  /* 0x000000090400b986 */ /* 0x0007e2000c101124 */
[----:B------:R-:W-:Y:S05]  /*28a0*/  @P2 BRA `(.L_x_38) ;  /* 0x00000000000c2947 */ /* 0x000fea0003800000 */
[----:B------:R-:W4:Y:S02]  /*28b0*/  LDG.E.U8 R48, desc[UR36][R14.64+0x1] ;  /* 0x000001240e307981 */ /* 0x000f24000c1e1100 */
[----:B----4-:R-:W-:-:S05]  /*28c0*/  PRMT R0, R48, 0x8880, RZ ;  /* 0x0000888030007816 */ /* 0x010fca00000000ff */
[----:B------:R-:W-:-:S07]  /*28d0*/  IMAD R3, R0, R23, RZ ;  /* 0x0000001700037224 */ /* 0x000fce00078e02ff */
.L_x_38:
[----:B------:R-:W-:Y:S05]  /*28e0*/  BSYNC B1 ;  /* 0x0000000000017941 */ /* 0x000fea0003800000 */
.L_x_37:
[----:B------:R-:W-:Y:S01]  /*28f0*/  @!P2 IMAD R43, R43, R22, R3 ;  /* 0x000000162b2ba224 */ /* 0x000fe200078e0203 */
[----:B------:R-:W-:Y:S04]  /*2900*/  BSSY B1, `(.L_x_39) ;  /* 0x0000006000017945 */ /* 0x000fe80003800000 */
[----:B------:R4:W-:Y:S01]  /*2910*/  @!P2 STG.E.U8 desc[UR36][R4.64+0x1], R43 ;  /* 0x0000012b0400a986 */ /* 0x0009e2000c101124 */
[----:B------:R-:W-:Y:S05]  /*2920*/  @P5 BRA `(.L_x_40) ;  /* 0x00000000000c5947 */ /* 0x000fea0003800000 */
[----:B------:R-:W5:Y:S02]  /*2930*/  LDG.E.U8 R48, desc[UR36][R12.64+0x8] ;  /* 0x000008240c307981 */ /* 0x000f64000c1e1100 */
[----:B-----5:R-:W-:-:S05]  /*2940*/  PRMT R0, R48, 0x8880, RZ ;  /* 0x0000888030007816 */ /* 0x020fca00000000ff */
[----:B------:R-:W-:-:S07]  /*2950*/  IMAD R3, R0, R23, RZ ;  /* 0x0000001700037224 */ /* 0x000fce00078e02ff */
.L_x_40:
[----:B------:R-:W-:Y:S05]  /*2960*/  BSYNC B1 ;  /* 0x0000000000017941 */ /* 0x000fea0003800000 */
.L_x_39:
[----:B---3--:R-:W-:Y:S01]  /*2970*/  @!P5 IMAD R9, R44, R22, R3 ;  /* 0x000000162c09d224 */ /* 0x008fe200078e0203 */
[----:B------:R-:W-:Y:S04]  /*2980*/  BSSY B1, `(.L_x_41) ;  /* 0x0000006000017945 */ /* 0x000fe80003800000 */
[----:B------:R3:W-:Y:S01]  /*2990*/  @!P5 STG.E.U8 desc[UR36][R6.64+0x8], R9 ;  /* 0x000008090600d986 */ /* 0x0007e2000c101124 */
[----:B------:R-:W-:Y:S05]  /*29a0*/  @P4 BRA `(.L_x_42) ;  /* 0x00000000000c4947 */ /* 0x000fea0003800000 */
[----:B------:R-:W5:Y:S02]  /*29b0*/  LDG.E.U8 R48, desc[UR36][R12.64+0x9] ;  /* 0x000009240c307981 */ /* 0x000f64000c1e1100 */
[----:B-----5:R-:W-:-:S05]  /*29c0*/  PRMT R0, R48, 0x8880, RZ ;  /* 0x0000888030007816 */ /* 0x020fca00000000ff */
[----:B------:R-:W-:-:S07]  /*29d0*/  IMAD R3, R0, R23, RZ ;  /* 0x0000001700037224 */ /* 0x000fce00078e02ff */
.L_x_42:
[----:B------:R-:W-:Y:S05]  /*29e0*/  BSYNC B1 ;  /* 0x0000000000017941 */ /* 0x000fea0003800000 */
.L_x_41:
[----:B------:R-:W-:Y:S01]  /*29f0*/  ISETP.LT.OR P1, PT, R50, 0x9, !P1 ;  /* 0x000000093200780c */ /* 0x000fe20004f21670 */
[----:B------:R-:W-:Y:S01]  /*2a00*/  @!P4 IMAD R45, R45, R22, R3 ;  /* 0x000000162d2dc224 */ /* 0x000fe200078e0203 */
[C---:B------:R-:W-:Y:S01]  /*2a10*/  ISETP.GE.AND P3, PT, R54.reuse, 0x11, PT ;  /* 0x000000113600780c */ /* 0x040fe20003f66270 */
[----:B------:R-:W-:Y:S01]  /*2a20*/  BSSY B1, `(.L_x_43) ;  /* 0x000000a000017945 */ /* 0x000fe20003800000 */
[----:B------:R-:W-:Y:S02]  /*2a30*/  ISETP.GE.AND P2, PT, R54, 0x12, PT ;  /* 0x000000123600780c */ /* 0x000fe40003f46270 */
[----:B------:R0:W-:Y:S01]  /*2a40*/  @!P4 STG.E.U8 desc[UR36][R6.64+0x9], R45 ;  /* 0x0000092d0600c986 */ /* 0x0001e2000c101124 */
[C---:B------:R-:W-:Y:S02]  /*2a50*/  ISETP.LT.OR P4, PT, R50.reuse, 0x9, !P0 ;  /* 0x000000093200780c */ /* 0x040fe40004781670 */
[C---:B------:R-:W-:Y:S02]  /*2a60*/  ISETP.LT.OR P5, PT, R50.reuse, 0x1, !P3 ;  /* 0x000000013200780c */ /* 0x040fe40005fa1670 */
[----:B------:R-:W-:-:S02]  /*2a70*/  ISETP.LT.OR P0, PT, R50, 0x1, !P2 ;  /* 0x000000013200780c */ /* 0x000fc40005701670 */
[----:B------:R-:W-:Y:S11]  /*2a80*/  @P1 BRA `(.L_x_44) ;  /* 0x00000000000c1947 */ /* 0x000ff60003800000 */
[----:B------:R-:W5:Y:S02]  /*2a90*/  LDG.E.U8 R48, desc[UR36][R14.64+0x8] ;  /* 0x000008240e307981 */ /* 0x000f64000c1e1100 */
[----:B-----5:R-:W-:-:S05]  /*2aa0*/  PRMT R0, R48, 0x8880, RZ ;  /* 0x0000888030007816 */ /* 0x020fca00000000ff */
[----:B------:R-:W-:-:S07]  /*2ab0*/  IMAD R3, R0, R23, RZ ;  /* 0x0000001700037224 */ /* 0x000fce00078e02ff */
.L_x_44:
[----:B------:R-:W-:Y:S05]  /*2ac0*/  BSYNC B1 ;  /* 0x0000000000017941 */ /* 0x000fea0003800000 */
.L_x_43:
[----:B---3--:R-:W-:Y:S01]  /*2ad0*/  @!P1 IMAD R9, R46, R22, R3 ;  /* 0x000000162e099224 */ /* 0x008fe200078e0203 */
[----:B------:R-:W-:Y:S04]  /*2ae0*/  BSSY B1, `(.L_x_45) ;  /* 0x0000006000017945 */ /* 0x000fe80003800000 */
[----:B------:R3:W-:Y:S01]  /*2af0*/  @!P1 STG.E.U8 desc[UR36][R4.64+0x8], R9 ;  /* 0x0000080904009986 */ /* 0x0007e2000c101124 */
[----:B------:R-:W-:Y:S05]  /*2b00*/  @P4 BRA `(.L_x_46) ;  /* 0x00000000000c4947 */ /* 0x000fea0003800000 */
[----:B------:R-:W5:Y:S02]  /*2b10*/  LDG.E.U8 R48, desc[UR36][R14.64+0x9] ;  /* 0x000009240e307981 */ /* 0x000f64000c1e1100 */
[----:B-----5:R-:W-:-:S05]  /*2b20*/  PRMT R0, R48, 0x8880, RZ ;  /* 0x0000888030007816 */ /* 0x020fca00000000ff */
[----:B------:R-:W-:-:S07]  /*2b30*/  IMAD R3, R0, R23, RZ ;  /* 0x0000001700037224 */ /* 0x000fce00078e02ff */
.L_x_46:
[----:B------:R-:W-:Y:S05]  /*2b40*/  BSYNC B1 ;  /* 0x0000000000017941 */ /* 0x000fea0003800000 */
.L_x_45:
[----:B------:R-:W-:Y:S01]  /*2b50*/  @!P4 IMAD R47, R47, R22, R3 ;  /* 0x000000162f2fc224 */ /* 0x000fe200078e0203 */
[----:B------:R-:W-:Y:S04]  /*2b60*/  BSSY B1, `(.L_x_47) ;  /* 0x0000006000017945 */ /* 0x000fe80003800000 */
[----:B------:R0:W-:Y:S01]  /*2b70*/  @!P4 STG.E.U8 desc[UR36][R4.64+0x9], R47 ;  /* 0x0000092f0400c986 */ /* 0x0001e2000c101124 */
[----:B------:R-:W-:Y:S05]  /*2b80*/  @P5 BRA `(.L_x_48) ;  /* 0x00000000000c5947 */ /* 0x000fea0003800000 */
[----:B------:R-:W5:Y:S02]  /*2b90*/  LDG.E.U8 R48, desc[UR36][R12.64+0x10] ;  /* 0x000010240c307981 */ /* 0x000f64000c1e1100 */
[----:B-----5:R-:W-:-:S05]  /*2ba0*/  PRMT R0, R48, 0x8880, RZ ;  /* 0x0000888030007816 */ /* 0x020fca00000000ff */
[----:B------:R-:W-:-:S07]  /*2bb0*/  IMAD R3, R0, R23, RZ ;  /* 0x0000001700037224 */ /* 0x000fce00078e02ff */
.L_x_48:
[----:B------:R-:W-:Y:S05]  /*2bc0*/  BSYNC B1 ;  /* 0x0000000000017941 */ /* 0x000fea0003800000 */
.L_x_47:
[----:B---3--:R-:W-:Y:S01]  /*2bd0*/  @!P5 IMAD R9, R32, R22, R3 ;  /* 0x000000162009d224 */ /* 0x008fe200078e0203 */
[----:B------:R-:W-:Y:S04]  /*2be0*/  BSSY B1, `(.L_x_49) ;  /* 0x0000006000017945 */ /* 0x000fe80003800000 */
[----:B------:R3:W-:Y:S01]  /*2bf0*/  @!P5 STG.E.U8 desc[UR36][R6.64+0x10], R9 ;  /* 0x000010090600d986 */ /* 0x0007e2000c101124 */
[----:B------:R-:W-:Y:S05]  /*2c00*/  @P0 BRA `(.L_x_50) ;  /* 0x00000000000c0947 */ /* 0x000fea0003800000 */
[----:B------:R-:W5:Y:S02]  /*2c10*/  LDG.E.U8 R48, desc[UR36][R12.64+0x11] ;  /* 0x000011240c307981 */ /* 0x000f64000c1e1100 */
[----:B-----5:R-:W-:-:S05]  /*2c20*/  PRMT R0, R48, 0x8880, RZ ;  /* 0x0000888030007816 */ /* 0x020fca00000000ff */
[----:B------:R-:W-:-:S07]  /*2c30*/  IMAD R3, R0, R23, RZ ;  /* 0x0000001700037224 */ /* 0x000fce00078e02ff */
.L_x_50:
[----:B------:R-:W-:Y:S05]  /*2c40*/  BSYNC B1 ;  /* 0x0000000000017941 */ /* 0x000fea0003800000 */
.L_x_49:
        /* <DEDUP_REMOVED lines=13> */
.L_x_52:
[----:B------:R-:W-:Y:S05]  /*2d20*/  BSYNC B1 ;  /* 0x0000000000017941 */ /* 0x000fea0003800000 */
.L_x_51:
[----:B---3--:R-:W-:Y:S01]  /*2d30*/  @!P3 IMAD R9, R34, R22, R3 ;  /* 0x000000162209b224 */ /* 0x008fe200078e0203 */
[----:B------:R-:W-:Y:S04]  /*2d40*/  BSSY B1, `(.L_x_53) ;  /* 0x0000006000017945 */ /* 0x000fe80003800000 */
[----:B------:R3:W-:Y:S01]  /*2d50*/  @!P3 STG.E.U8 desc[UR36][R4.64+0x10], R9 ;  /* 0x000010090400b986 */ /* 0x0007e2000c101124 */
[----:B------:R-:W-:Y:S05]  /*2d60*/  @P2 BRA `(.L_x_54) ;  /* 0x00000000000c2947 */ /* 0x000fea0003800000 */
[----:B------:R-:W5:Y:S02]  /*2d70*/  LDG.E.U8 R48, desc[UR36][R14.64+0x11] ;  /* 0x000011240e307981 */ /* 0x000f64000c1e1100 */
[----:B-----5:R-:W-:-:S05]  /*2d80*/  PRMT R0, R48, 0x8880, RZ ;  /* 0x0000888030007816 */ /* 0x020fca00000000ff */
[----:B------:R-:W-:-:S07]  /*2d90*/  IMAD R3, R0, R23, RZ ;  /* 0x0000001700037224 */ /* 0x000fce00078e02ff */
.L_x_54:
[----:B------:R-:W-:Y:S05]  /*2da0*/  BSYNC B1 ;  /* 0x0000000000017941 */ /* 0x000fea0003800000 */
.L_x_53:
[----:B------:R-:W-:Y:S01]  /*2db0*/  @!P2 IMAD R35, R35, R22, R3 ;  /* 0x000000162323a224 */ /* 0x000fe200078e0203 */
[----:B------:R-:W-:Y:S04]  /*2dc0*/  BSSY B1, `(.L_x_55) ;  /* 0x0000006000017945 */ /* 0x000fe80003800000 */
[----:B------:R0:W-:Y:S01]  /*2dd0*/  @!P2 STG.E.U8 desc[UR36][R4.64+0x11], R35 ;  /* 0x000011230400a986 */ /* 0x0001e2000c101124 */
[----:B------:R-:W-:Y:S05]  /*2de0*/  @P0 BRA `(.L_x_56) ;  /* 0x00000000000c0947 */ /* 0x000fea0003800000 */
[----:B------:R-:W5:Y:S02]  /*2df0*/  LDG.E.U8 R48, desc[UR36][R12.64+0x18] ;  /* 0x000018240c307981 */ /* 0x000f64000c1e1100 */
[----:B-----5:R-:W-:-:S05]  /*2e00*/  PRMT R0, R48, 0x8880, RZ ;  /* 0x0000888030007816 */ /* 0x020fca00000000ff */
[----:B------:R-:W-:-:S07]  /*2e10*/  IMAD R3, R0, R23, RZ ;  /* 0x0000001700037224 */ /* 0x000fce00078e02ff */
.L_x_56:
[----:B------:R-:W-:Y:S05]  /*2e20*/  BSYNC B1 ;  /* 0x0000000000017941 */ /* 0x000fea0003800000 */
.L_x_55:
[----:B---3--:R-:W-:Y:S01]  /*2e30*/  @!P0 IMAD R9, R36, R22, R3 ;  /* 0x0000001624098224 */ /* 0x008fe200078e0203 */
[----:B------:R-:W-:Y:S04]  /*2e40*/  BSSY B1, `(.L_x_57) ;  /* 0x0000006000017945 */ /* 0x000fe80003800000 */
[----:B------:R3:W-:Y:S01]  /*2e50*/  @!P0 STG.E.U8 desc[UR36][R6.64+0x18], R9 ;  /* 0x0000180906008986 */ /* 0x0007e2000c101124 */
[----:B------:R-:W-:Y:S05]  /*2e60*/  @P5 BRA `(.L_x_58) ;  /* 0x00000000000c5947 */ /* 0x000fea0003800000 */
[----:B------:R-:W5:Y:S02]  /*2e70*/  LDG.E.U8 R48, desc[UR36][R12.64+0x19] ;  /* 0x000019240c307981 */ /* 0x000f64000c1e1100 */
[----:B-----5:R-:W-:-:S05]  /*2e80*/  PRMT R0, R48, 0x8880, RZ ;  /* 0x0000888030007816 */ /* 0x020fca00000000ff */
[----:B------:R-:W-:-:S07]  /*2e90*/  IMAD R3, R0, R23, RZ ;  /* 0x0000001700037224 */ /* 0x000fce00078e02ff */
.L_x_58:
[----:B------:R-:W-:Y:S05]  /*2ea0*/  BSYNC B1 ;  /* 0x0000000000017941 */ /* 0x000fea0003800000 */
.L_x_57:
        /* <DEDUP_REMOVED lines=13> */
.L_x_60:
[----:B------:R-:W-:Y:S05]  /*2f80*/  BSYNC B1 ;  /* 0x0000000000017941 */ /* 0x000fea0003800000 */
.L_x_59:
[----:B---3--:R-:W-:Y:S01]  /*2f90*/  @!P4 IMAD R9, R38, R22, R3 ;  /* 0x000000162609c224 */ /* 0x008fe200078e0203 */
[----:B------:R-:W-:Y:S04]  /*2fa0*/  BSSY B1, `(.L_x_61) ;  /* 0x0000006000017945 */ /* 0x000fe80003800000 */
[----:B------:R3:W-:Y:S01]  /*2fb0*/  @!P4 STG.E.U8 desc[UR36][R4.64+0x18], R9 ;  /* 0x000018090400c986 */ /* 0x0007e2000c101124 */
[----:B------:R-:W-:Y:S05]  /*2fc0*/  @P1 BRA `(.L_x_62) ;  /* 0x00000000000c1947 */ /* 0x000fea0003800000 */
[----:B------:R-:W5:Y:S02]  /*2fd0*/  LDG.E.U8 R48, desc[UR36][R14.64+0x19] ;  /* 0x000019240e307981 */ /* 0x000f64000c1e1100 */
[----:B-----5:R-:W-:-:S05]  /*2fe0*/  PRMT R0, R48, 0x8880, RZ ;  /* 0x0000888030007816 */ /* 0x020fca00000000ff */
[----:B------:R-:W-:-:S07]  /*2ff0*/  IMAD R3, R0, R23, RZ ;  /* 0x0000001700037224 */ /* 0x000fce00078e02ff */
.L_x_62:
[----:B------:R-:W-:Y:S05]  /*3000*/  BSYNC B1 ;  /* 0x0000000000017941 */ /* 0x000fea0003800000 */
.L_x_61:
[----:B------:R-:W-:Y:S01]  /*3010*/  @!P1 IMAD R39, R39, R22, R3 ;  /* 0x0000001627279224 */ /* 0x000fe200078e0203 */
[----:B------:R-:W-:Y:S04]  /*3020*/  BSSY B1, `(.L_x_63) ;  /* 0x0000006000017945 */ /* 0x000fe80003800000 */
[----:B------:R0:W-:Y:S01]  /*3030*/  @!P1 STG.E.U8 desc[UR36][R4.64+0x19], R39 ;  /* 0x0000192704009986 */ /* 0x0001e2000c101124 */
[----:B------:R-:W-:Y:S05]  /*3040*/  @P3 BRA `(.L_x_64) ;  /* 0x00000000000c3947 */ /* 0x000fea0003800000 */
[----:B------:R-:W5:Y:S02]  /*3050*/  LDG.E.U8 R48, desc[UR36][R12.64+0x20] ;  /* 0x000020240c307981 */ /* 0x000f64000c1e1100 */
[----:B-----5:R-:W-:-:S05]  /*3060*/  PRMT R0, R48, 0x8880, RZ ;  /* 0x0000888030007816 */ /* 0x020fca00000000ff */
[----:B------:R-:W-:-:S07]  /*3070*/  IMAD R3, R0, R23, RZ ;  /* 0x0000001700037224 */ /* 0x000fce00078e02ff */
.L_x_64:
[----:B------:R-:W-:Y:S05]  /*3080*/  BSYNC B1 ;  /* 0x0000000000017941 */ /* 0x000fea0003800000 */
.L_x_63:
[----:B---3--:R-:W-:Y:S01]  /*3090*/  @!P3 IMAD R9, R24, R22, R3 ;  /* 0x000000161809b224 */ /* 0x008fe200078e0203 */
[----:B------:R-:W-:Y:S04]  /*30a0*/  BSSY B1, `(.L_x_65) ;  /* 0x0000006000017945 */ /* 0x000fe80003800000 */
[----:B------:R3:W-:Y:S01]  /*30b0*/  @!P3 STG.E.U8 desc[UR36][R6.64+0x20], R9 ;  /* 0x000020090600b986 */ /* 0x0007e2000c101124 */
[----:B------:R-:W-:Y:S05]  /*30c0*/  @P5 BRA `(.L_x_66) ;  /* 0x00000000000c5947 */ /* 0x000fea0003800000 */
[----:B------:R-:W5:Y:S02]  /*30d0*/  LDG.E.U8 R48, desc[UR36][R12.64+0x21] ;  /* 0x000021240c307981 */ /* 0x000f64000c1e1100 */
[----:B-----5:R-:W-:-:S05]  /*30e0*/  PRMT R0, R48, 0x8880, RZ ;  /* 0x0000888030007816 */ /* 0x020fca00000000ff */
[----:B------:R-:W-:-:S07]  /*30f0*/  IMAD R3, R0, R23, RZ ;  /* 0x0000001700037224 */ /* 0x000fce00078e02ff */
.L_x_66:
[----:B------:R-:W-:Y:S05]  /*3100*/  BSYNC B1 ;  /* 0x0000000000017941 */ /* 0x000fea0003800000 */
.L_x_65:
        /* <DEDUP_REMOVED lines=9> */
[----:B------:R-:W-:Y:S01]  /*31a0*/  ISETP.LT.OR P3, PT, R50, 0x9, !P3 ;  /* 0x000000093200780c */ /* 0x000fe20005f61670 */
[----:B------:R-:W-:-:S12]  /*31b0*/  @P2 BRA `(.L_x_68) ;  /* 0x00000000000c2947 */ /* 0x000fd80003800000 */
[----:B------:R-:W5:Y:S02]  /*31c0*/  LDG.E.U8 R48, desc[UR36][R14.64+0x20] ;  /* 0x000020240e307981 */ /* 0x000f64000c1e1100 */
[----:B-----5:R-:W-:-:S05]  /*31d0*/  PRMT R0, R48, 0x8880, RZ ;  /* 0x0000888030007816 */ /* 0x020fca00000000ff */
[----:B------:R-:W-:-:S07]  /*31e0*/  IMAD R3, R0, R23, RZ ;  /* 0x0000001700037224 */ /* 0x000fce00078e02ff */
.L_x_68:
[----:B------:R-:W-:Y:S05]  /*31f0*/  BSYNC B1 ;  /* 0x0000000000017941 */ /* 0x000fea0003800000 */
.L_x_67:
[----:B---3--:R-:W-:Y:S01]  /*3200*/  @!P2 IMAD R9, R26, R22, R3 ;  /* 0x000000161a09a224 */ /* 0x008fe200078e0203 */
[----:B------:R-:W-:Y:S04]  /*3210*/  BSSY B1, `(.L_x_69) ;  /* 0x0000006000017945 */ /* 0x000fe80003800000 */
[----:B------:R3:W-:Y:S01]  /*3220*/  @!P2 STG.E.U8 desc[UR36][R4.64+0x20], R9 ;  /* 0x000020090400a986 */ /* 0x0007e2000c101124 */
[----:B------:R-:W-:Y:S05]  /*3230*/  @P0 BRA `(.L_x_70) ;  /* 0x00000000000c0947 */ /* 0x000fea0003800000 */
[----:B------:R-:W5:Y:S02]  /*3240*/  LDG.E.U8 R48, desc[UR36][R14.64+0x21] ;  /* 0x000021240e307981 */ /* 0x000f64000c1e1100 */
[----:B-----5:R-:W-:-:S05]  /*3250*/  PRMT R0, R48, 0x8880, RZ ;  /* 0x0000888030007816 */ /* 0x020fca00000000ff */
[----:B------:R-:W-:-:S07]  /*3260*/  IMAD R3, R0, R23, RZ ;  /* 0x0000001700037224 */ /* 0x000fce00078e02ff */
.L_x_70:
[----:B------:R-:W-:Y:S05]  /*3270*/  BSYNC B1 ;  /* 0x0000000000017941 */ /* 0x000fea0003800000 */
.L_x_69:
[----:B------:R-:W-:Y:S01]  /*3280*/  @!P0 IMAD R27, R27, R22, R3 ;  /* 0x000000161b1b8224 */ /* 0x000fe200078e0203 */
[----:B------:R-:W-:Y:S04]  /*3290*/  BSSY B1, `(.L_x_71) ;  /* 0x0000006000017945 */ /* 0x000fe80003800000 */
[----:B------:R0:W-:Y:S01]  /*32a0*/  @!P0 STG.E.U8 desc[UR36][R4.64+0x21], R27 ;  /* 0x0000211b04008986 */ /* 0x0001e2000c101124 */
[----:B------:R-:W-:Y:S05]  /*32b0*/  @P5 BRA `(.L_x_72) ;  /* 0x00000000000c5947 */ /* 0x000fea0003800000 */
[----:B------:R-:W5:Y:S02]  /*32c0*/  LDG.E.U8 R48, desc[UR36][R12.64+0x28] ;  /* 0x000028240c307981 */ /* 0x000f64000c1e1100 */
[----:B-----5:R-:W-:-:S05]  /*32d0*/  PRMT R0, R48, 0x8880, RZ ;  /* 0x0000888030007816 */ /* 0x020fca00000000ff */
[----:B------:R-:W-:-:S07]  /*32e0*/  IMAD R3, R0, R23, RZ ;  /* 0x0000001700037224 */ /* 0x000fce00078e02ff */
.L_x_72:
[----:B------:R-:W-:Y:S05]  /*32f0*/  BSYNC B1 ;  /* 0x0000000000017941 */ /* 0x000fea0003800000 */
.L_x_71:
[----:B---3--:R-:W-:Y:S01]  /*3300*/  @!P5 IMAD R9, R28, R22, R3 ;  /* 0x000000161c09d224 */ /* 0x008fe200078e0203 */
[----:B------:R-:W-:Y:S04]  /*3310*/  BSSY B1, `(.L_x_73) ;  /* 0x0000006000017945 */ /* 0x000fe80003800000 */
[----:B------:R3:W-:Y:S01]  /*3320*/  @!P5 STG.E.U8 desc[UR36][R6.64+0x28], R9 ;  /* 0x000028090600d986 */ /* 0x0007e2000c101124 */
[----:B------:R-:W-:Y:S05]  /*3330*/  @P4 BRA `(.L_x_74) ;  /* 0x00000000000c4947 */ /* 0x000fea0003800000 */
[----:B------:R-:W5:Y:S02]  /*3340*/  LDG.E.U8 R48, desc[UR36][R12.64+0x29] ;  /* 0x000029240c307981 */ /* 0x000f64000c1e1100 */
[----:B-----5:R-:W-:-:S05]  /*3350*/  PRMT R0, R48, 0x8880, RZ ;  /* 0x0000888030007816 */ /* 0x020fca00000000ff */
[----:B------:R-:W-:-:S07]  /*3360*/  IMAD R3, R0, R23, RZ ;  /* 0x0000001700037224 */ /* 0x000fce00078e02ff */
.L_x_74:
[----:B------:R-:W-:Y:S05]  /*3370*/  BSYNC B1 ;  /* 0x0000000000017941 */ /* 0x000fea0003800000 */
.L_x_73:
[----:B------:R-:W-:Y:S01]  /*3380*/  @!P4 IMAD R29, R29, R22, R3 ;  /* 0x000000161d1dc224 */ /* 0x000fe200078e0203 */
[----:B------:R-:W-:Y:S04]  /*3390*/  BSSY B1, `(.L_x_75) ;  /* 0x0000006000017945 */ /* 0x000fe80003800000 */
[----:B------:R0:W-:Y:S01]  /*33a0*/  @!P4 STG.E.U8 desc[UR36][R6.64+0x29], R29 ;  /* 0x0000291d0600c986 */ /* 0x0001e2000c101124 */
[----:B------:R-:W-:Y:S05]  /*33b0*/  @P3 BRA `(.L_x_76) ;  /* 0x00000000000c3947 */ /* 0x000fea0003800000 */
[----:B------:R-:W5:Y:S02]  /*33c0*/  LDG.E.U8 R48, desc[UR36][R14.64+0x28] ;  /* 0x000028240e307981 */ /* 0x000f64000c1e1100 */
[----:B-----5:R-:W-:-:S05]  /*33d0*/  PRMT R0, R48, 0x8880, RZ ;  /* 0x0000888030007816 */ /* 0x020fca00000000ff */
[----:B------:R-:W-:-:S07]  /*33e0*/  IMAD R3, R0, R23, RZ ;  /* 0x0000001700037224 */ /* 0x000fce00078e02ff */
.L_x_76:
[----:B------:R-:W-:Y:S05]  /*33f0*/  BSYNC B1 ;  /* 0x0000000000017941 */ /* 0x000fea0003800000 */
.L_x_75:
[----:B0123--:R-:W-:Y:S01]  /*3400*/  @!P3 IMAD R7, R30, R22, R3 ;  /* 0x000000161e07b224 */ /* 0x00ffe200078e0203 */
[----:B------:R-:W-:Y:S01]  /*3410*/  ISETP.LT.OR P1, PT, R50, 0x9, !P1 ;  /* 0x000000093200780c */ /* 0x000fe20004f21670 */
[----:B------:R-:W-:Y:S03]  /*3420*/  BSSY B1, `(.L_x_77) ;  /* 0x0000006000017945 */ /* 0x000fe60003800000 */
[----:B------:R0:W-:Y:S09]  /*3430*/  @!P3 STG.E.U8 desc[UR36][R4.64+0x28], R7 ;  /* 0x000028070400b986 */ /* 0x0001f2000c101124 */
[----:B------:R-:W-:Y:S05]  /*3440*/  @P1 BRA `(.L_x_78) ;  /* 0x00000000000c1947 */ /* 0x000fea0003800000 */
[----:B------:R-:W2:Y:S02]  /*3450*/  LDG.E.U8 R48, desc[UR36][R14.64+0x29] ;  /* 0x000029240e307981 */ /* 0x000ea4000c1e1100 */
[----:B--2---:R-:W-:-:S05]  /*3460*/  PRMT R0, R48, 0x8880, RZ ;  /* 0x0000888030007816 */ /* 0x004fca00000000ff */
[----:B------:R-:W-:-:S07]  /*3470*/  IMAD R3, R0, R23, RZ ;  /* 0x0000001700037224 */ /* 0x000fce00078e02ff */
.L_x_78:
[----:B------:R-:W-:Y:S05]  /*3480*/  BSYNC B1 ;  /* 0x0000000000017941 */ /* 0x000fea0003800000 */
.L_x_77:
[----:B------:R-:W-:Y:S01]  /*3490*/  IMAD R3, R31, R22, R3 ;  /* 0x000000161f037224 */ /* 0x000fe200078e0203 */
[----:B------:R-:W-:Y:S06]  /*34a0*/  @P1 BRA `(.L_x_79) ;  /* 0x0000000400581947 */ /* 0x000fec0003800000 */
[----:B------:R1:W-:Y:S01]  /*34b0*/  STG.E.U8 desc[UR36][R4.64+0x29], R3 ;  /* 0x0000290304007986 */ /* 0x0003e2000c101124 */
[----:B------:R-:W-:Y:S05]  /*34c0*/  BRA `(.L_x_79) ;  /* 0x0000000400507947 */ /* 0x000fea0003800000 */
.L_x_30:
[C---:B------:R-:W-:Y:S02]  /*34d0*/  ISETP.GE.AND P1, PT, R54.reuse, 0x1, PT ;  /* 0x000000013600780c */ /* 0x040fe40003f26270 */
[----:B------:R-:W-:Y:S02]  /*34e0*/  ISETP.GE.AND P2, PT, R54, 0x2, PT ;  /* 0x000000023600780c */ /* 0x000fe40003f46270 */
[C---:B------:R-:W-:Y:S02]  /*34f0*/  ISETP.LT.OR P4, PT, R50.reuse, 0x1, !P1 ;  /* 0x000000013200780c */ /* 0x040fe40004f81670 */
[C---:B------:R-:W-:Y:S02]  /*3500*/  ISETP.LT.OR P5, PT, R50.reuse, 0x1, !P2 ;  /* 0x000000013200780c */ /* 0x040fe400057a1670 */
[C---:B------:R-:W-:Y:S02]  /*3510*/  ISETP.LT.OR P1, PT, R50.reuse, 0x9, !P1 ;  /* 0x000000093200780c */ /* 0x040fe40004f21670 */
[----:B------:R-:W-:-:S02]  /*3520*/  ISETP.LT.OR P2, PT, R50, 0x9, !P2 ;  /* 0x000000093200780c */ /* 0x000fc40005741670 */
[C---:B------:R-:W-:Y:S02]  /*3530*/  ISETP.GE.AND P3, PT, R54.reuse, 0x9, PT ;  /* 0x000000093600780c */ /* 0x040fe40003f66270 */
[----:B------:R-:W-:-:S03]  /*3540*/  ISETP.GE.AND P0, PT, R54, 0xa, PT ;  /* 0x0000000a3600780c */ /* 0x000fc60003f06270 */
[-C--:B------:R-:W-:Y:S02]  /*3550*/  @!P4 IMAD R3, R40, R22.reuse, RZ ;  /* 0x000000162803c224 */ /* 0x080fe400078e02ff */
[-C--:B------:R-:W-:Y:S02]  /*3560*/  @!P5 IMAD R41, R41, R22.reuse, RZ ;  /* 0x000000162929d224 */ /* 0x080fe400078e02ff */
[-C--:B------:R-:W-:Y:S01]  /*3570*/  @!P1 IMAD R9, R42, R22.reuse, RZ ;  /* 0x000000162a099224 */ /* 0x080fe200078e02ff */
[----:B------:R0:W-:Y:S01]  /*3580*/  @!P4 STG.E.U8 desc[UR36][R6.64], R3 ;  /* 0x000000030600c986 */ /* 0x0001e2000c101124 */
[C---:B------:R-:W-:Y:S01]  /*3590*/  ISETP.LT.OR P4, PT, R50.reuse, 0x1, !P3 ;  /* 0x000000013200780c */ /* 0x040fe20005f81670 */
[----:B------:R-:W-:Y:S02]  /*35a0*/  @!P2 IMAD R43, R43, R22, RZ ;  /* 0x000000162b2ba224 */ /* 0x000fe400078e02ff */
[----:B------:R-:W-:Y:S01]  /*35b0*/  @!P5 STG.E.U8 desc[UR36][R6.64+0x1], R41 ;  /* 0x000001290600d986 */ /* 0x000fe2000c101124 */
[----:B------:R-:W-:-:S02]  /*35c0*/  ISETP.LT.OR P5, PT, R50, 0x1, !P0 ;  /* 0x000000013200780c */ /* 0x000fc400047a1670 */
[C---:B------:R-:W-:Y:S01]  /*35d0*/  ISETP.LT.OR P0, PT, R50.reuse, 0x9, !P0 ;  /* 0x000000093200780c */ /* 0x040fe20004701670 */
[----:B------:R1:W-:Y:S01]  /*35e0*/  @!P1 STG.E.U8 desc[UR36][R4.64], R9 ;  /* 0x0000000904009986 */ /* 0x0003e2000c101124 */
[----:B------:R-:W-:Y:S02]  /*35f0*/  ISETP.LT.OR P1, PT, R50, 0x9, !P3 ;  /* 0x000000093200780c */ /* 0x000fe40005f21670 */
[C---:B------:R-:W-:Y:S01]  /*3600*/  ISETP.GE.AND P3, PT, R54.reuse, 0x11, PT ;  /* 0x000000113600780c */ /* 0x040fe20003f66270 */
[----:B------:R-:W-:Y:S01]  /*3610*/  @!P2 STG.E.U8 desc[UR36][R4.64+0x1], R43 ;  /* 0x0000012b0400a986 */ /* 0x000fe2000c101124 */
[----:B------:R-:W-:Y:S01]  /*3620*/  ISETP.GE.AND P2, PT, R54, 0x12, PT ;  /* 0x000000123600780c */ /* 0x000fe20003f46270 */
[----:B------:R-:W-:-:S04]  /*3630*/  @!P4 IMAD R11, R44, R22, RZ ;  /* 0x000000162c0bc224 */ /* 0x000fc800078e02ff */
[-C--:B------:R-:W-:Y:S01]  /*3640*/  @!P5 IMAD R45, R45, R22.reuse, RZ ;  /* 0x000000162d2dd224 */ /* 0x080fe200078e02ff */
[----:B------:R-:W-:Y:S01]  /*3650*/  @!P4 STG.E.U8 desc[UR36][R6.64+0x8], R11 ;  /* 0x0000080b0600c986 */ /* 0x000fe2000c101124 */
[C---:B------:R-:W-:Y:S01]  /*3660*/  ISETP.LT.OR P4, PT, R50.reuse, 0x1, !P3 ;  /* 0x000000013200780c */ /* 0x040fe20005f81670 */
[-C--:B------:R-:W-:Y:S02]  /*3670*/  @!P0 IMAD R47, R47, R22.reuse, RZ ;  /* 0x000000162f2f8224 */ /* 0x080fe400078e02ff */
[----:B------:R-:W-:Y:S01]  /*3680*/  @!P5 STG.E.U8 desc[UR36][R6.64+0x9], R45 ;  /* 0x0000092d0600d986 */ /* 0x000fe2000c101124 */
[----:B------:R-:W-:Y:S01]  /*3690*/  ISETP.LT.OR P5, PT, R50, 0x1, !P2 ;  /* 0x000000013200780c */ /* 0x000fe200057a1670 */
[----:B0-----:R-:W-:Y:S01]  /*36a0*/  @!P1 IMAD R3, R46, R22, RZ ;  /* 0x000000162e039224 */ /* 0x001fe200078e02ff */
[----:B------:R-:W-:Y:S01]  /*36b0*/  ISETP.LT.OR P2, PT, R50, 0x9, !P2 ;  /* 0x000000093200780c */ /* 0x000fe20005741670 */
[----:B------:R-:W-:Y:S01]  /*36c0*/  @!P0 STG.E.U8 desc[UR36][R4.64+0x9], R47 ;  /* 0x0000092f04008986 */ /* 0x000fe2000c101124 */
[----:B------:R-:W-:-:S03]  /*36d0*/  ISETP.GE.AND P0, PT, R54, 0x1a, PT ;  /* 0x0000001a3600780c */ /* 0x000fc60003f06270 */
[----:B------:R0:W-:Y:S01]  /*36e0*/  @!P1 STG.E.U8 desc[UR36][R4.64+0x8], R3 ;  /* 0x0000080304009986 */ /* 0x0001e2000c101124 */
[----:B------:R-:W-:Y:S01]  /*36f0*/  ISETP.LT.OR P1, PT, R50, 0x9, !P3 ;  /* 0x000000093200780c */ /* 0x000fe20005f21670 */
[----:B-1----:R-:W-:Y:S01]  /*3700*/  @!P4 IMAD R9, R32, R22, RZ ;  /* 0x000000162009c224 */ /* 0x002fe200078e02ff */
[----:B------:R-:W-:-:S03]  /*3710*/  ISETP.GE.AND P3, PT, R54, 0x19, PT ;  /* 0x000000193600780c */ /* 0x000fc60003f66270 */
[-C--:B------:R-:W-:Y:S01]  /*3720*/  @!P5 IMAD R33, R33, R22.reuse, RZ ;  /* 0x000000162121d224 */ /* 0x080fe200078e02ff */
[----:B------:R-:W-:Y:S01]  /*3730*/  @!P4 STG.E.U8 desc[UR36][R6.64+0x10], R9 ;  /* 0x000010090600c986 */ /* 0x000fe2000c101124 */
[C---:B------:R-:W-:Y:S01]  /*3740*/  ISETP.LT.OR P4, PT, R50.reuse, 0x1, !P3 ;  /* 0x000000013200780c */ /* 0x040fe20005f81670 */
[-C--:B------:R-:W-:Y:S01]  /*3750*/  @!P2 IMAD R35, R35, R22.reuse, RZ ;  /* 0x000000162323a224 */ /* 0x080fe200078e02ff */
[C---:B------:R-:W-:Y:S01]  /*3760*/  ISETP.LT.OR P3, PT, R50.reuse, 0x9, !P3 ;  /* 0x000000093200780c */ /* 0x040fe20005f61670 */
[----:B------:R-:W-:Y:S01]  /*3770*/  @!P5 STG.E.U8 desc[UR36][R6.64+0x11], R33 ;  /* 0x000011210600d986 */ /* 0x000fe2000c101124 */
[----:B------:R-:W-:Y:S02]  /*3780*/  ISETP.LT.OR P5, PT, R50, 0x1, !P0 ;  /* 0x000000013200780c */ /* 0x000fe400047a1670 */
[----:B0-----:R-:W-:Y:S01]  /*3790*/  @!P1 IMAD R3, R34, R22, RZ ;  /* 0x0000001622039224 */ /* 0x001fe200078e02ff */
[----:B------:R-:W-:Y:S01]  /*37a0*/  @!P2 STG.E.U8 desc[UR36][R4.64+0x11], R35 ;  /* 0x000011230400a986 */ /* 0x000fe2000c101124 */
[----:B------:R-:W-:-:S02]  /*37b0*/  ISETP.GE.AND P2, PT, R54, 0x21, PT ;  /* 0x000000213600780c */ /* 0x000fc40003f46270 */
[----:B------:R-:W-:Y:S01]  /*37c0*/  ISETP.LT.OR P0, PT, R50, 0x9, !P0 ;  /* 0x000000093200780c */ /* 0x000fe20004701670 */
[----:B------:R0:W-:Y:S01]  /*37d0*/  @!P1 STG.E.U8 desc[UR36][R4.64+0x10], R3 ;  /* 0x0000100304009986 */ /* 0x0001e2000c101124 */
[----:B------:R-:W-:Y:S01]  /*37e0*/  ISETP.GE.AND P1, PT, R54, 0x22, PT ;  /* 0x000000223600780c */ /* 0x000fe20003f26270 */
[----:B------:R-:W-:-:S04]  /*37f0*/  @!P4 IMAD R11, R36, R22, RZ ;  /* 0x00000016240bc224 */ /* 0x000fc800078e02ff */
[-C--:B------:R-:W-:Y:S01]  /*3800*/  @!P5 IMAD R37, R37, R22.reuse, RZ ;  /* 0x000000162525d224 */ /* 0x080fe200078e02ff */
[----:B------:R-:W-:Y:S01]  /*3810*/  @!P4 STG.E.U8 desc[UR36][R6.64+0x18], R11 ;  /* 0x0000180b0600c986 */ /* 0x000fe2000c101124 */
[C---:B------:R-:W-:Y:S02]  /*3820*/  ISETP.LT.OR P4, PT, R50.reuse, 0x1, !P2 ;  /* 0x000000013200780c */ /* 0x040fe40005781670 */
[C---:B------:R-:W-:Y:S01]  /*3830*/  ISETP.LT.OR P2, PT, R50.reuse, 0x9, !P2 ;  /* 0x000000093200780c */ /* 0x040fe20005741670 */
[----:B------:R-:W-:Y:S01]  /*3840*/  @!P5 STG.E.U8 desc[UR36][R6.64+0x19], R37 ;  /* 0x000019250600d986 */ /* 0x000fe2000c101124 */
[----:B------:R-:W-:Y:S01]  /*3850*/  ISETP.LT.OR P5, PT, R50, 0x1, !P1 ;  /* 0x000000013200780c */ /* 0x000fe20004fa1670 */
[-C--:B0-----:R-:W-:Y:S01]  /*3860*/  @!P3 IMAD R3, R38, R22.reuse, RZ ;  /* 0x000000162603b224 */ /* 0x081fe200078e02ff */
[----:B------:R-:W-:Y:S01]  /*3870*/  ISETP.LT.OR P1, PT, R50, 0x9, !P1 ;  /* 0x000000093200780c */ /* 0x000fe20004f21670 */
[----:B------:R-:W-:-:S03]  /*3880*/  @!P0 IMAD R39, R39, R22, RZ ;  /* 0x0000001627278224 */ /* 0x000fc600078e02ff */
[----:B------:R0:W-:Y:S01]  /*3890*/  @!P3 STG.E.U8 desc[UR36][R4.64+0x18], R3 ;  /* 0x000018030400b986 */ /* 0x0001e2000c101124 */
[----:B------:R-:W-:Y:S02]  /*38a0*/  ISETP.GE.AND P3, PT, R54, 0x2a, PT ;  /* 0x0000002a3600780c */ /* 0x000fe40003f66270 */
[-C--:B------:R-:W-:Y:S01]  /*38b0*/  @!P4 IMAD R9, R24, R22.reuse, RZ ;  /* 0x000000161809c224 */ /* 0x080fe200078e02ff */
[----:B------:R-:W-:Y:S01]  /*38c0*/  @!P0 STG.E.U8 desc[UR36][R4.64+0x19], R39 ;  /* 0x0000192704008986 */ /* 0x000fe2000c101124 */
[----:B------:R-:W-:Y:S02]  /*38d0*/  ISETP.GE.AND P0, PT, R54, 0x29, PT ;  /* 0x000000293600780c */ /* 0x000fe40003f06270 */
[-C--:B------:R-:W-:Y:S01]  /*38e0*/  @!P5 IMAD R25, R25, R22.reuse, RZ ;  /* 0x000000161919d224 */ /* 0x080fe200078e02ff */
[----:B------:R1:W-:Y:S01]  /*38f0*/  @!P4 STG.E.U8 desc[UR36][R6.64+0x20], R9 ;  /* 0x000020090600c986 */ /* 0x0003e2000c101124 */
[C---:B------:R-:W-:Y:S01]  /*3900*/  ISETP.LT.OR P4, PT, R50.reuse, 0x1, !P0 ;  /* 0x000000013200780c */ /* 0x040fe20004781670 */
[-C--:B------:R-:W-:Y:S01]  /*3910*/  @!P1 IMAD R27, R27, R22.reuse, RZ ;  /* 0x000000161b1b9224 */ /* 0x080fe200078e02ff */
[C---:B------:R-:W-:Y:S01]  /*3920*/  ISETP.LT.OR P0, PT, R50.reuse, 0x9, !P0 ;  /* 0x000000093200780c */ /* 0x040fe20004701670 */
[----:B------:R2:W-:Y:S01]  /*3930*/  @!P5 STG.E.U8 desc[UR36][R6.64+0x21], R25 ;  /* 0x000021190600d986 */ /* 0x0005e2000c101124 */
[----:B------:R-:W-:Y:S01]  /*3940*/  ISETP.LT.OR P5, PT, R50, 0x1, !P3 ;  /* 0x000000013200780c */ /* 0x000fe20005fa1670 */
[-C--:B0-----:R-:W-:Y:S01]  /*3950*/  @!P2 IMAD R3, R26, R22.reuse, RZ ;  /* 0x000000161a03a224 */ /* 0x081fe200078e02ff */
[----:B------:R-:W-:Y:S01]  /*3960*/  ISETP.LT.OR P3, PT, R50, 0x9, !P3 ;  /* 0x000000093200780c */ /* 0x000fe20005f61670 */
[----:B------:R2:W-:Y:S04]  /*3970*/  @!P1 STG.E.U8 desc[UR36][R4.64+0x21], R27 ;  /* 0x0000211b04009986 */ /* 0x0005e8000c101124 */
[----:B------:R2:W-:Y:S02]  /*3980*/  @!P2 STG.E.U8 desc[UR36][R4.64+0x20], R3 ;  /* 0x000020030400a986 */ /* 0x0005e4000c101124 */
[----:B------:R-:W-:-:S02]  /*3990*/  @!P4 IMAD R11, R28, R22, RZ ;  /* 0x000000161c0bc224 */ /* 0x000fc400078e02ff */
[-C--:B-1----:R-:W-:Y:S02]  /*39a0*/  @!P0 IMAD R9, R30, R22.reuse, RZ ;  /* 0x000000161e098224 */ /* 0x082fe400078e02ff */
[-C--:B------:R-:W-:Y:S01]  /*39b0*/  @!P5 IMAD R29, R29, R22.reuse, RZ ;  /* 0x000000161d1dd224 */ /* 0x080fe200078e02ff */
[----:B------:R2:W-:Y:S01]  /*39c0*/  @!P4 STG.E.U8 desc[UR36][R6.64+0x28], R11 ;  /* 0x0000280b0600c986 */ /* 0x0005e2000c101124 */
[----:B------:R-:W-:-:S03]  /*39d0*/  @!P3 IMAD R31, R31, R22, RZ ;  /* 0x000000161f1fb224 */ /* 0x000fc600078e02ff */
[----:B------:R2:W-:Y:S04]  /*39e0*/  @!P5 STG.E.U8 desc[UR36][R6.64+0x29], R29 ;  /* 0x0000291d0600d986 */ /* 0x0005e8000c101124 */
[----:B------:R2:W-:Y:S04]  /*39f0*/  @!P0 STG.E.U8 desc[UR36][R4.64+0x28], R9 ;  /* 0x0000280904008986 */ /* 0x0005e8000c101124 */
[----:B------:R2:W-:Y:S02]  /*3a00*/  @!P3 STG.E.U8 desc[UR36][R4.64+0x29], R31 ;  /* 0x0000291f0400b986 */ /* 0x0005e4000c101124 */
.L_x_79:
[----:B------:R-:W-:Y:S05]  /*3a10*/  BSYNC B0 ;  /* 0x0000000000007941 */ /* 0x000fea0003800000 */
.L_x_29:
[----:B------:R-:W-:Y:S01]  /*3a20*/  ULDC UR4, c[0x0][0xc] ;  /* 0x0000030000047ab9 */ /* 0x000fe20000000800 */
[----:B------:R-:W-:Y:S01]  /*3a30*/  ULDC UR5, c[0x0][0x10] ;  /* 0x0000040000057ab9 */ /* 0x000fe20000000800 */
[----:B-12---:R-:W1:Y:S01]  /*3a40*/  LDC R3, c[0x0][0x14] ;  /* 0x00000500ff037b82 */ /* 0x006e620000000800 */
[----:B------:R-:W-:Y:S01]  /*3a50*/  UIMAD.WIDE.U32 UR4, UR4, UR5, URZ ;  /* 0x00000005040472a5 */ /* 0x000fe2000f8e003f */
[----:B------:R-:W-:Y:S01]  /*3a60*/  PRMT R0, RZ, 0x7610, R0 ;  /* 0x00007610ff007816 */ /* 0x000fe20000000000 */
[----:B------:R-:W-:Y:S02]  /*3a70*/  IMAD.MOV.U32 R50, RZ, RZ, -0x1 ;  /* 0xffffffffff327424 */ /* 0x000fe400078e00ff */
[----:B------:R-:W-:Y:S02]  /*3a80*/  IMAD.MOV.U32 R51, RZ, RZ, -0x1 ;  /* 0xffffffffff337424 */ /* 0x000fe400078e00ff */
[----:B-1----:R-:W-:-:S04]  /*3a90*/  IMAD.WIDE.U32 R16, R3, UR4, R16 ;  /* 0x0000000403107c25 */ /* 0x002fc8000f8e0010 */
[----:B------:R-:W-:Y:S01]  /*3aa0*/  IMAD R3, R3, UR5, RZ ;  /* 0x0000000503037c24 */ /* 0x000fe2000f8e02ff */
[----:B------:R-:W-:Y:S02]  /*3ab0*/  ULDC.64 UR4, c[0x0][0x650] ;  /* 0x0001940000047ab9 */ /* 0x000fe40000000a00 */
[----:B------:R-:W-:Y:S01]  /*3ac0*/  ISETP.GE.U32.AND P0, PT, R16, UR4, PT ;  /* 0x0000000410007c0c */ /* 0x000fe2000bf06070 */
[----:B------:R-:W-:-:S05]  /*3ad0*/  IMAD.IADD R17, R17, 0x1, R3 ;  /* 0x0000000111117824 */ /* 0x000fca00078e0203 */
[----:B------:R-:W-:-:S13]  /*3ae0*/  ISETP.GE.U32.AND.EX P0, PT, R17, UR5, PT, P0 ;  /* 0x0000000511007c0c */ /* 0x000fda000bf06100 */
[----:B------:R-:W-:Y:S05]  /*3af0*/  @P0 BRA `(.L_x_80) ;  /* 0x0000000400640947 */ /* 0x000fea0003800000 */
[----:B------:R-:W1:Y:S01]  /*3b00*/  S2R R12, SR_CTAID.X ;  /* 0x00000000000c7919 */ /* 0x000e620000002500 */
[----:B------:R-:W2:Y:S01]  /*3b10*/  LDC.64 R10, c[0x0][0x628] ;  /* 0x00018a00ff0a7b82 */ /* 0x000ea20000000a00 */
[----:B------:R-:W-:Y:S01]  /*3b20*/  ULDC UR4, c[0x0][0x150] ;  /* 0x0000540000047ab9 */ /* 0x000fe20000000800 */
[----:B------:R-:W-:Y:S01]  /*3b30*/  IMAD.MOV.U32 R8, RZ, RZ, R16 ;  /* 0x000000ffff087224 */ /* 0x000fe200078e0010 */
[----:B------:R-:W3:Y:S01]  /*3b40*/  S2R R24, SR_CTAID.Y ;  /* 0x0000000000187919 */ /* 0x000ee20000002600 */
[----:B------:R-:W-:-:S04]  /*3b50*/  IMAD.MOV.U32 R9, RZ, RZ, R17 ;  /* 0x000000ffff097224 */ /* 0x000fc800078e0011 */
[----:B------:R-:W0:Y:S08]  /*3b60*/  LDC R21, c[0x0][0x144] ;  /* 0x00005100ff157b82 */ /* 0x000e300000000800 */
[----:B------:R-:W0:Y:S08]  /*3b70*/  LDC R0, c[0x0][0x630] ;  /* 0x00018c00ff007b82 */ /* 0x000e300000000800 */
[----:B------:R-:W0:Y:S01]  /*3b80*/  LDC.64 R14, c[0x0][0x620] ;  /* 0x00018800ff0e7b82 */ /* 0x000e220000000a00 */
[----:B--2---:R-:W-:-:S04]  /*3b90*/  ISETP.NE.U32.AND P0, PT, R10, RZ, PT ;  /* 0x000000ff0a00720c */ /* 0x004fc80003f05070 */
[----:B------:R-:W-:Y:S02]  /*3ba0*/  ISETP.NE.AND.EX P0, PT, R11, RZ, PT, P0 ;  /* 0x000000ff0b00720c */ /* 0x000fe40003f05300 */
[----:B-1----:R-:W-:-:S05]  /*3bb0*/  I2FP.F32.U32 R3, R12 ;  /* 0x0000000c00037245 */ /* 0x002fca0000201000 */
[----:B------:R-:W-:-:S04]  /*3bc0*/  FMUL R3, R3, UR4 ;  /* 0x0000000403037c20 */ /* 0x000fc80008400000 */
[----:B------:R1:W2:Y:S02]  /*3bd0*/  F2I.U32.TRUNC.NTZ R20, R3 ;  /* 0x0000000300147305 */ /* 0x0002a4000020f000 */
[----:B---3--:R-:W-:Y:S05]  /*3be0*/  @!P0 BRA `(.L_x_81) ;  /* 0x0000000000288947 */ /* 0x008fea0003800000 */
[----:B-1----:R-:W1:Y:S02]  /*3bf0*/  LDC R3, c[0x0][0x634] ;  /* 0x00018d00ff037b82 */ /* 0x002e640000000800 */
[----:B-1----:R-:W-:-:S05]  /*3c00*/  IADD3 R3, P0, R16, R3, RZ ;  /* 0x0000000310037210 */ /* 0x002fca0007f1e0ff */
[----:B------:R-:W-:-:S04]  /*3c10*/  IMAD.X R13, RZ, RZ, R17, P0 ;  /* 0x000000ffff0d7224 */ /* 0x000fc800000e0611 */
[----:B0---4-:R-:W-:-:S04]  /*3c20*/  IMAD.WIDE.U32 R4, R13, R10, RZ ;  /* 0x0000000a0d047225 */ /* 0x011fc800078e00ff */
[----:B------:R-:W-:-:S04]  /*3c30*/  IMAD.WIDE.U32 R6, P0, R3, R11, R4 ;  /* 0x0000000b03067225 */ /* 0x000fc80007800004 */
[----:B------:R-:W-:-:S04]  /*3c40*/  IMAD.WIDE.U32 R4, R3, R10, RZ ;  /* 0x0000000a03047225 */ /* 0x000fc800078e00ff */
[----:B------:R-:W-:Y:S01]  /*3c50*/  IMAD.X R9, RZ, RZ, RZ, P0 ;  /* 0x000000ffff097224 */ /* 0x000fe200000e06ff */
[----:B------:R-:W-:Y:S01]  /*3c60*/  IADD3 RZ, P0, R5, R6, RZ ;  /* 0x0000000605ff7210 */ /* 0x000fe20007f1e0ff */
[----:B------:R-:W-:-:S04]  /*3c70*/  IMAD.MOV.U32 R8, RZ, RZ, R7 ;  /* 0x000000ffff087224 */ /* 0x000fc800078e0007 */
[----:B------:R-:W-:-:S08]  /*3c80*/  IMAD.WIDE.U32.X R8, R13, R11, R8, P0 ;  /* 0x0000000b0d087225 */ /* 0x000fd000000e0408 */
.L_x_81:
[----:B------:R-:W3:Y:S01]  /*3c90*/  LDC.64 R30, c[0x0][0x640] ;  /* 0x00019000ff1e7b82 */ /* 0x000ee20000000a00 */
[-CC-:B0-----:R-:W-:Y:S01]  /*3ca0*/  SHF.R.U64 R51, R8, R0.reuse, R9.reuse ;  /* 0x0000000008337219 */ /* 0x181fe20000001209 */
[----:B--2---:R-:W-:Y:S01]  /*3cb0*/  IMAD.MOV R20, RZ, RZ, -R20 ;  /* 0x000000ffff147224 */ /* 0x004fe200078e0a14 */
[----:B------:R-:W-:Y:S01]  /*3cc0*/  SHF.R.U32.HI R0, RZ, R0, R9 ;  /* 0x00000000ff007219 */ /* 0x000fe20000011609 */
[----:B------:R-:W-:Y:S01]  /*3cd0*/  ULDC UR4, c[0x0][0x154] ;  /* 0x0000550000047ab9 */ /* 0x000fe20000000800 */
[----:B-1----:R-:W-:Y:S01]  /*3ce0*/  IADD3 R3, P0, RZ, -R51, RZ ;  /* 0x80000033ff037210 */ /* 0x002fe20007f1e0ff */
[----:B------:R-:W-:Y:S02]  /*3cf0*/  IMAD R26, R21, R20, R12 ;  /* 0x00000014151a7224 */ /* 0x000fe400078e020c */
[----:B------:R-:W0:Y:S01]  /*3d00*/  LDC R6, c[0x0][0x618] ;  /* 0x00018600ff067b82 */ /* 0x000e220000000800 */
[----:B------:R-:W-:Y:S02]  /*3d10*/  IMAD.MOV.U32 R7, RZ, RZ, 0x1 ;  /* 0x00000001ff077424 */ /* 0x000fe400078e00ff */
[----:B----4-:R-:W-:-:S04]  /*3d20*/  IMAD.X R5, RZ, RZ, ~R0, P0 ;  /* 0x000000ffff057224 */ /* 0x010fc800000e0e00 */
[-C--:B------:R-:W-:Y:S01]  /*3d30*/  IMAD R0, R5, R14.reuse, RZ ;  /* 0x0000000e05007224 */ /* 0x080fe200078e02ff */
[----:B------:R-:W1:Y:S01]  /*3d40*/  LDC R8, c[0x0][0x608] ;  /* 0x00018200ff087b82 */ /* 0x000e620000000800 */
[----:B------:R-:W-:-:S04]  /*3d50*/  IMAD.WIDE.U32 R4, R3, R14, R16 ;  /* 0x0000000e03047225 */ /* 0x000fc800078e0010 */
[----:B------:R-:W-:Y:S01]  /*3d60*/  IMAD R3, R3, R15, R0 ;  /* 0x0000000f03037224 */ /* 0x000fe200078e0200 */
[----:B------:R-:W-:Y:S02]  /*3d70*/  I2FP.F32.U32 R0, R24 ;  /* 0x0000001800007245 */ /* 0x000fe40000201000 */
[----:B------:R-:W2:Y:S01]  /*3d80*/  LDC R28, c[0x0][0x658] ;  /* 0x00019600ff1c7b82 */ /* 0x000ea20000000800 */
[----:B------:R-:W-:Y:S01]  /*3d90*/  IMAD.IADD R3, R5, 0x1, R3 ;  /* 0x0000000105037824 */ /* 0x000fe200078e0203 */
[----:B---3--:R-:W-:Y:S01]  /*3da0*/  ISETP.NE.U32.AND P0, PT, R30, RZ, PT ;  /* 0x000000ff1e00720c */ /* 0x008fe20003f05070 */
[----:B------:R-:W-:Y:S01]  /*3db0*/  FMUL R0, R0, UR4 ;  /* 0x0000000400007c20 */ /* 0x000fe20008400000 */
[----:B------:R-:W-:Y:S02]  /*3dc0*/  IMAD.MOV.U32 R5, RZ, RZ, -0x1 ;  /* 0xffffffffff057424 */ /* 0x000fe400078e00ff */
[----:B------:R-:W-:Y:S01]  /*3dd0*/  ISETP.NE.AND.EX P0, PT, R31, RZ, PT, P0 ;  /* 0x000000ff1f00720c */ /* 0x000fe20003f05300 */
[----:B------:R3:W4:Y:S01]  /*3de0*/  F2I.U32.TRUNC.NTZ R13, R0 ;  /* 0x00000000000d7305 */ /* 0x000722000020f000 */
[----:B------:R-:W3:Y:S01]  /*3df0*/  LDC R15, c[0x0][0x148] ;  /* 0x00005200ff0f7b82 */ /* 0x000ee20000000800 */
[----:B0-----:R-:W-:-:S02]  /*3e00*/  SHF.R.U64 R12, R4, R6, R3 ;  /* 0x00000006040c7219 */ /* 0x001fc40000001203 */
[----:B------:R-:W-:-:S05]  /*3e10*/  SHF.R.U32.HI R3, RZ, R6, R3 ;  /* 0x00000006ff037219 */ /* 0x000fca0000011603 */
[----:B------:R-:W0:Y:S01]  /*3e20*/  LDC R20, c[0x0][0x600] ;  /* 0x00018000ff147b82 */ /* 0x000e220000000800 */
[-CC-:B-1----:R-:W-:Y:S02]  /*3e30*/  SHF.R.U64 R10, R12, R8.reuse, R3.reuse ;  /* 0x000000080c0a7219 */ /* 0x182fe40000001203 */
[----:B------:R-:W-:-:S05]  /*3e40*/  SHF.R.U32.HI R3, RZ, R8, R3 ;  /* 0x00000008ff037219 */ /* 0x000fca0000011603 */
[----:B------:R-:W1:Y:S01]  /*3e50*/  LDC R21, c[0x0][0x648] ;  /* 0x00019200ff157b82 */ /* 0x000e620000000800 */
[-C--:B--2---:R-:W-:Y:S02]  /*3e60*/  SHF.L.U32 R4, R5, R28.reuse, RZ ;  /* 0x0000001c05047219 */ /* 0x084fe400000006ff */
[-CC-:B------:R-:W-:Y:S02]  /*3e70*/  SHF.R.U64 R14, R10, R28.reuse, R3.reuse ;  /* 0x0000001c0a0e7219 */ /* 0x180fe40000001203 */
[----:B------:R-:W-:Y:S02]  /*3e80*/  SHF.R.U32.HI R5, RZ, R28, R3 ;  /* 0x0000001cff057219 */ /* 0x000fe40000011603 */
[----:B------:R-:W-:Y:S01]  /*3e90*/  LOP3.LUT R49, RZ, R4, RZ, 0x33, !PT ;  /* 0x00000004ff317212 */ /* 0x000fe200078e33ff */
[----:B------:R-:W2:Y:S01]  /*3ea0*/  LDC R25, c[0x0][0x638] ;  /* 0x00018e00ff197b82 */ /* 0x000ea20000000800 */
[----:B------:R-:W-:Y:S01]  /*3eb0*/  SHF.L.U32 R28, R7, R28, RZ ;  /* 0x0000001c071c7219 */ /* 0x000fe200000006ff */
[----:B------:R-:W-:-:S06]  /*3ec0*/  IMAD.MOV.U32 R4, RZ, RZ, R14 ;  /* 0x000000ffff047224 */ /* 0x000fcc00078e000e */
[----:B------:R-:W0:Y:S01]  /*3ed0*/  LDC R27, c[0x0][0x610] ;  /* 0x00018400ff1b7b82 */ /* 0x000e220000000800 */
[----:B----4-:R-:W-:Y:S05]  /*3ee0*/  @!P0 BRA `(.L_x_82) ;  /* 0x0000000000288947 */ /* 0x010fea0003800000 */
[----:B------:R-:W4:Y:S02]  /*3ef0*/  LDC R3, c[0x0][0x64c] ;  /* 0x00019300ff037b82 */ /* 0x000f240000000800 */
[----:B----4-:R-:W-:-:S05]  /*3f00*/  IADD3 R3, P0, R14, R3, RZ ;  /* 0x000000030e037210 */ /* 0x010fca0007f1e0ff */
        /* <DEDUP_REMOVED lines=8> */
.L_x_82:
[----:B------:R-:W-:Y:S01]  /*3f90*/  ISETP.NE.AND P0, PT, R2, 0x1, PT ;  /* 0x000000010200780c */ /* 0x000fe20003f05270 */
[----:B------:R-:W-:Y:S01]  /*3fa0*/  IMAD.MOV R13, RZ, RZ, -R13 ;  /* 0x000000ffff0d7224 */ /* 0x000fe200078e0a0d */
[----:B-1-3--:R-:W-:Y:S01]  /*3fb0*/  SHF.R.U64 R0, R4, R21, R5 ;  /* 0x0000001504007219 */ /* 0x00afe20000001205 */
[----:B0-----:R-:W-:Y:S01]  /*3fc0*/  VIADD R5, R20, 0xffffffff ;  /* 0xffffffff14057836 */ /* 0x001fe20000000000 */
[----:B------:R-:W-:-:S03]  /*3fd0*/  LOP3.LUT R49, R10, R49, RZ, 0xc0, !PT ;  /* 0x000000310a317212 */ /* 0x000fc600078ec0ff */
[----:B------:R-:W-:Y:S01]  /*3fe0*/  IMAD.MOV R3, RZ, RZ, -R0 ;  /* 0x000000ffff037224 */ /* 0x000fe200078e0a00 */
[----:B------:R-:W-:Y:S01]  /*3ff0*/  LOP3.LUT R5, R12, R5, RZ, 0xc0, !PT ;  /* 0x000000050c057212 */ /* 0x000fe200078ec0ff */
[----:B------:R-:W-:Y:S02]  /*4000*/  IMAD R49, R28, R0, R49 ;  /* 0x000000001c317224 */ /* 0x000fe400078e0231 */
[----:B--2---:R-:W-:Y:S02]  /*4010*/  IMAD R0, R3, R25, R14 ;  /* 0x0000001903007224 */ /* 0x004fe400078e020e */
[----:B------:R-:W-:Y:S02]  /*4020*/  @P0 IMAD R26, R15, R13, R24 ;  /* 0x0000000d0f1a0224 */ /* 0x000fe400078e0218 */
[----:B------:R-:W-:Y:S02]  /*4030*/  IMAD R4, R0, R20, R5 ;  /* 0x0000001400047224 */ /* 0x000fe400078e0205 */
[----:B------:R-:W-:-:S02]  /*4040*/  IMAD R49, R49, R27, R26 ;  /* 0x0000001b31317224 */ /* 0x000fc400078e021a */
[----:B------:R-:W-:-:S03]  /*4050*/  IMAD.MOV.U32 R3, RZ, RZ, 0x1 ;  /* 0x00000001ff037424 */ /* 0x000fc600078e00ff */
[----:B------:R-:W-:Y:S02]  /*4060*/  SEL R50, R4, R49, !P0 ;  /* 0x0000003104327207 */ /* 0x000fe40004000000 */
[----:B------:R-:W-:Y:S02]  /*4070*/  PRMT R0, R3, 0x7610, R0 ;  /* 0x0000761003007816 */ /* 0x000fe40000000000 */
[----:B------:R-:W-:-:S07]  /*4080*/  SEL R49, R49, R4, !P0 ;  /* 0x0000000431317207 */ /* 0x000fce0004000000 */
.L_x_80:
[----:B------:R-:W-:-:S13]  /*4090*/  LOP3.LUT P0, RZ, R0, 0xff, RZ, 0xc0, !PT ;  /* 0x000000ff00ff7812 */ /* 0x000fda000780c0ff */
[----:B------:R-:W-:Y:S05]  /*40a0*/  @P0 BRA `(.L_x_83) ;  /* 0xffffffcc00d80947 */ /* 0x000fea000383ffff */
[----:B------:R-:W-:Y:S05]  /*40b0*/  EXIT ;  /* 0x000000000000794d */ /* 0x000fea0003800000 */
.L_x_4:
[----:B0-----:R-:W-:Y:S01]  /*40c0*/  ULDC.64 UR4, c[0x0][0x650] ;  /* 0x0001940000047ab9 */ /* 0x001fe20000000a00 */
        /* <DEDUP_REMOVED lines=25> */
.L_x_85:
[--C-:B------:R-:W-:Y:S01]  /*4260*/  SHF.R.U64 R12, R10, R14, R11.reuse ;  /* 0x0000000e0a0c7219 */ /* 0x100fe2000000120b */
[----:B------:R-:W0:Y:S01]  /*4270*/  LDC R22, c[0x0][0x618] ;  /* 0x00018600ff167b82 */ /* 0x000e220000000800 */
[----:B------:R-:W-:Y:S01]  /*4280*/  I2FP.F32.U32 R6, R4 ;  /* 0x0000000400067245 */ /* 0x000fe20000201000 */
[----:B------:R-:W-:Y:S01]  /*4290*/  ULDC UR4, c[0x0][0x150] ;  /* 0x0000540000047ab9 */ /* 0x000fe20000000800 */
[----:B------:R-:W-:Y:S02]  /*42a0*/  SHF.R.U32.HI R5, RZ, R14, R11 ;  /* 0x0000000eff057219 */ /* 0x000fe4000001160b */
[----:B------:R-:W-:Y:S01]  /*42b0*/  IADD3 R9, P0, RZ, -R12, RZ ;  /* 0x8000000cff097210 */ /* 0x000fe20007f1e0ff */
[----:B------:R-:W-:Y:S01]  /*42c0*/  FMUL R11, R6, UR4 ;  /* 0x00000004060b7c20 */ /* 0x000fe20008400000 */
[----:B------:R-:W-:Y:S01]  /*42d0*/  ULDC UR4, c[0x0][0x154] ;  /* 0x0000550000047ab9 */ /* 0x000fe20000000800 */
[----:B------:R-:W1:Y:S02]  /*42e0*/  LDC.64 R24, c[0x0][0x640] ;  /* 0x00019000ff187b82 */ /* 0x000e640000000a00 */
[----:B------:R-:W-:-:S02]  /*42f0*/  IMAD.X R5, RZ, RZ, ~R5, P0 ;  /* 0x000000ffff057224 */ /* 0x000fc400000e0e05 */
[----:B------:R-:W2:Y:S01]  /*4300*/  F2I.U32.TRUNC.NTZ R11, R11 ;  /* 0x0000000b000b7305 */ /* 0x000ea2000020f000 */
[----:B------:R-:W-:-:S03]  /*4310*/  IMAD.WIDE.U32 R6, R9, R20, R16 ;  /* 0x0000001409067225 */ /* 0x000fc600078e0010 */
[----:B------:R-:W3:Y:S01]  /*4320*/  LDC R13, c[0x0][0x144] ;  /* 0x00005100ff0d7b82 */ /* 0x000ee20000000800 */
[----:B------:R-:W-:-:S04]  /*4330*/  IMAD R8, R5, R20, RZ ;  /* 0x0000001405087224 */ /* 0x000fc800078e02ff */
[----:B------:R-:W-:Y:S02]  /*4340*/  IMAD R5, R9, R21, R8 ;  /* 0x0000001509057224 */ /* 0x000fe400078e0208 */
[----:B------:R-:W-:Y:S01]  /*4350*/  IMAD.MOV.U32 R8, RZ, RZ, -0x1 ;  /* 0xffffffffff087424 */ /* 0x000fe200078e00ff */
[----:B------:R-:W4:Y:S01]  /*4360*/  LDC R14, c[0x0][0x608] ;  /* 0x00018200ff0e7b82 */ /* 0x000f220000000800 */
[----:B------:R-:W-:Y:S01]  /*4370*/  IMAD.IADD R5, R7, 0x1, R5 ;  /* 0x0000000107057824 */ /* 0x000fe200078e0205 */
[----:B------:R-:W-:-:S04]  /*4380*/  I2FP.F32.U32 R7, R3 ;  /* 0x0000000300077245 */ /* 0x000fc80000201000 */
[-C--:B0-----:R-:W-:Y:S01]  /*4390*/  SHF.R.U64 R10, R6, R22.reuse, R5 ;  /* 0x00000016060a7219 */ /* 0x081fe20000001205 */
[----:B--2---:R-:W-:Y:S01]  /*43a0*/  IMAD.MOV R6, RZ, RZ, -R11 ;  /* 0x000000ffff067224 */ /* 0x004fe200078e0a0b */
[----:B------:R-:W0:Y:S01]  /*43b0*/  LDC R9, c[0x0][0x658] ;  /* 0x00019600ff097b82 */ /* 0x000e220000000800 */
[----:B-1----:R-:W-:Y:S01]  /*43c0*/  ISETP.NE.U32.AND P0, PT, R24, RZ, PT ;  /* 0x000000ff1800720c */ /* 0x002fe20003f05070 */
[----:B------:R-:W-:Y:S01]  /*43d0*/  FMUL R7, R7, UR4 ;  /* 0x0000000407077c20 */ /* 0x000fe20008400000 */
[----:B------:R-:W-:Y:S02]  /*43e0*/  SHF.R.U32.HI R5, RZ, R22, R5 ;  /* 0x00000016ff057219 */ /* 0x000fe40000011605 */
[----:B------:R-:W-:-:S03]  /*43f0*/  ISETP.NE.AND.EX P0, PT, R25, RZ, PT, P0 ;  /* 0x000000ff1900720c */ /* 0x000fc60003f05300 */
[----:B------:R-:W1:Y:S01]  /*4400*/  LDC R20, c[0x0][0x148] ;  /* 0x00005200ff147b82 */ /* 0x000e620000000800 */
[----:B---3--:R-:W-:Y:S02]  /*4410*/  IMAD R23, R13, R6, R4 ;  /* 0x000000060d177224 */ /* 0x008fe400078e0204 */
[----:B------:R-:W-:-:S05]  /*4420*/  IMAD.MOV.U32 R6, RZ, RZ, 0x1 ;  /* 0x00000001ff067424 */ /* 0x000fca00078e00ff */
[----:B------:R-:W2:Y:S01]  /*4430*/  LDC R21, c[0x0][0x600] ;  /* 0x00018000ff157b82 */ /* 0x000ea20000000800 */
[-CC-:B----4-:R-:W-:Y:S02]  /*4440*/  SHF.R.U64 R13, R10, R14.reuse, R5.reuse ;  /* 0x0000000e0a0d7219 */ /* 0x190fe40000001205 */
[----:B------:R-:W-:Y:S02]  /*4450*/  SHF.R.U32.HI R4, RZ, R14, R5 ;  /* 0x0000000eff047219 */ /* 0x000fe40000011605 */
[----:B------:R3:W4:Y:S03]  /*4460*/  F2I.U32.TRUNC.NTZ R14, R7 ;  /* 0x00000007000e7305 */ /* 0x000726000020f000 */
[----:B------:R-:W1:Y:S01]  /*4470*/  LDC R26, c[0x0][0x648] ;  /* 0x00019200ff1a7b82 */ /* 0x000e620000000800 */
[-C--:B0-----:R-:W-:Y:S02]  /*4480*/  SHF.R.U64 R15, R13, R9.reuse, R4 ;  /* 0x000000090d0f7219 */ /* 0x081fe40000001204 */
[----:B------:R-:W-:-:S02]  /*4490*/  SHF.L.U32 R8, R8, R9, RZ ;  /* 0x0000000908087219 */ /* 0x000fc400000006ff */
[-C--:B------:R-:W-:Y:S01]  /*44a0*/  SHF.R.U32.HI R5, RZ, R9.reuse, R4 ;  /* 0x00000009ff057219 */ /* 0x080fe20000011604 */
[----:B------:R-:W-:Y:S01]  /*44b0*/  IMAD.MOV.U32 R4, RZ, RZ, R15 ;  /* 0x000000ffff047224 */ /* 0x000fe200078e000f */
[----:B------:R-:W-:Y:S01]  /*44c0*/  SHF.L.U32 R22, R6, R9, RZ ;  /* 0x0000000906167219 */ /* 0x000fe200000006ff */
[----:B------:R-:W0:Y:S01]  /*44d0*/  LDC R27, c[0x0][0x638] ;  /* 0x00018e00ff1b7b82 */ /* 0x000e220000000800 */
[----:B------:R-:W-:-:S07]  /*44e0*/  LOP3.LUT R28, RZ, R8, RZ, 0x33, !PT ;  /* 0x00000008ff1c7212 */ /* 0x000fce00078e33ff */
        /* <DEDUP_REMOVED lines=12> */
.L_x_86:
[----:B------:R-:W-:Y:S01]  /*45b0*/  ISETP.NE.AND P0, PT, R2, 0x1, PT ;  /* 0x000000010200780c */ /* 0x000fe20003f05270 */
[----:B--2---:R-:W-:Y:S01]  /*45c0*/  VIADD R7, R21, 0xffffffff ;  /* 0xffffffff15077836 */ /* 0x004fe20000000000 */
[----:B-1----:R-:W-:Y:S01]  /*45d0*/  SHF.R.U64 R5, R4, R26, R5 ;  /* 0x0000001a04057219 */ /* 0x002fe20000001205 */
[----:B------:R-:W-:Y:S01]  /*45e0*/  IMAD.MOV R14, RZ, RZ, -R14 ;  /* 0x000000ffff0e7224 */ /* 0x000fe200078e0a0e */
[----:B------:R-:W-:Y:S01]  /*45f0*/  LOP3.LUT R4, R13, R28, RZ, 0xc0, !PT ;  /* 0x0000001c0d047212 */ /* 0x000fe200078ec0ff */
[----:B------:R-:W-:Y:S01]  /*4600*/  IMAD.MOV.U32 R8, RZ, RZ, R12 ;  /* 0x000000ffff087224 */ /* 0x000fe200078e000c */
[----:B------:R-:W-:Y:S01]  /*4610*/  LOP3.LUT R10, R10, R7, RZ, 0xc0, !PT ;  /* 0x000000070a0a7212 */ /* 0x000fe200078ec0ff */
[----:B------:R-:W-:Y:S02]  /*4620*/  IMAD.MOV R6, RZ, RZ, -R5 ;  /* 0x000000ffff067224 */ /* 0x000fe400078e0a05 */
[----:B------:R-:W-:-:S04]  /*4630*/  IMAD R4, R22, R5, R4 ;  /* 0x0000000516047224 */ /* 0x000fc800078e0204 */
[----:B------:R-:W-:Y:S02]  /*4640*/  @P0 IMAD R23, R20, R14, R3 ;  /* 0x0000000e14170224 */ /* 0x000fe400078e0203 */
[----:B0-----:R-:W-:Y:S02]  /*4650*/  IMAD R3, R6, R27, R15 ;  /* 0x0000001b06037224 */ /* 0x001fe400078e020f */
[----:B------:R-:W-:Y:S02]  /*4660*/  IMAD R7, R4, R29, R23 ;  /* 0x0000001d04077224 */ /* 0x000fe400078e0217 */
[----:B------:R-:W-:Y:S02]  /*4670*/  IMAD R4, R3, R21, R10 ;  /* 0x0000001503047224 */ /* 0x000fe400078e020a */
[----:B------:R-:W-:-:S03]  /*4680*/  IMAD.MOV.U32 R6, RZ, RZ, 0x1 ;  /* 0x00000001ff067424 */ /* 0x000fc600078e00ff */
[----:B------:R-:W-:Y:S02]  /*4690*/  SEL R9, R4, R7, !P0 ;  /* 0x0000000704097207 */ /* 0x000fe40004000000 */
[----:B------:R-:W-:-:S07]  /*46a0*/  SEL R7, R7, R4, !P0 ;  /* 0x0000000407077207 */ /* 0x000fce0004000000 */
.L_x_84:
[----:B------:R-:W-:-:S08]  /*46b0*/  NOP ;  /* 0x0000000000007918 */ /* 0x000fd00000000000 */
[----:B------:R-:W0:-:S00]  /*46c0*/  USETMAXREG.DEALLOC.CTAPOOL 0x28 ;  /* 0x00000028000079c8 */ /* 0x000e0000080e0500 */
[----:B0-----:R-:W-:-:S13]  /*46d0*/  ISETP.NE.AND P0, PT, R0, RZ, PT ;  /* 0x000000ff0000720c */ /* 0x001fda0003f05270 */
[----:B------:R-:W-:Y:S05]  /*46e0*/  @P0 EXIT ;  /* 0x000000000000094d */ /* 0x000fea0003800000 */
[----:B------:R-:W-:Y:S01]  /*46f0*/  LOP3.LUT P0, RZ, R6, 0xff, RZ, 0xc0, !PT ;  /* 0x000000ff06ff7812 */ /* 0x000fe2000780c0ff */
[----:B------:R-:W-:Y:S02]  /*4700*/  IMAD.MOV.U32 R0, RZ, RZ, 0x1 ;  /* 0x00000001ff007424 */ /* 0x000fe400078e00ff */
[----:B------:R-:W-:-:S10]  /*4710*/  IMAD.MOV.U32 R12, RZ, RZ, RZ ;  /* 0x000000ffff0c7224 */ /* 0x000fd400078e00ff */
[----:B------:R-:W-:Y:S05]  /*4720*/  @!P0 BRA `(.L_x_87) ;  /* 0x0000000c00308947 */ /* 0x000fea0003800000 */
[----:B------:R-:W0:Y:S01]  /*4730*/  LDC R0, c[0x0][0x28c] ;  /* 0x0000a300ff007b82 */ /* 0x000e220000000800 */
[----:B------:R-:W-:Y:S01]  /*4740*/  ULDC UR5, c[0x0][0x600] ;  /* 0x0001800000057ab9 */ /* 0x000fe20000000800 */
[----:B------:R-:W-:Y:S01]  /*4750*/  ULDC UR4, c[0x0][0xc] ;  /* 0x0000030000047ab9 */ /* 0x000fe20000000800 */
[----:B------:R-:W-:Y:S01]  /*4760*/  UIADD3 UR16, UR5, -0x1, URZ ;  /* 0xffffffff05107890 */ /* 0x000fe2000fffe03f */
[C---:B------:R-:W-:Y:S01]  /*4770*/  LOP3.LUT P2, RZ, R18.reuse, 0x7f, RZ, 0xc0, !PT ;  /* 0x0000007f12ff7812 */ /* 0x040fe2000784c0ff */
[----:B------:R-:W-:Y:S01]  /*4780*/  ULDC UR6, c[0x0][0x658] ;  /* 0x0001960000067ab9 */ /* 0x000fe20000000800 */
[----:B------:R-:W-:Y:S01]  /*4790*/  ULDC UR5, c[0x0][0x10] ;  /* 0x0000040000057ab9 */ /* 0x000fe20000000800 */
[----:B------:R-:W-:Y:S01]  /*47a0*/  UMOV UR7, 0xffffffff ;  /* 0xffffffff00077882 */ /* 0x000fe20000000000 */
[----:B------:R-:W-:Y:S01]  /*47b0*/  UMOV UR8, 0x1 ;  /* 0x0000000100087882 */ /* 0x000fe20000000000 */
[----:B------:R-:W-:Y:S01]  /*47c0*/  UIMAD.WIDE.U32 UR4, UR4, UR5, URZ ;  /* 0x00000005040472a5 */ /* 0x000fe2000f8e003f */
[----:B------:R-:W-:Y:S01]  /*47d0*/  LOP3.LUT P0, RZ, R18, 0x1f, RZ, 0xc0, !PT ;  /* 0x0000001f12ff7812 */ /* 0x000fe2000780c0ff */
[----:B------:R-:W-:Y:S01]  /*47e0*/  USHF.L.U32 UR7, UR7, UR6, URZ ;  /* 0x0000000607077299 */ /* 0x000fe2000800063f */
[----:B------:R-:W-:Y:S01]  /*47f0*/  BSSY B0, `(.L_x_87) ;  /* 0x00000bf000007945 */ /* 0x000fe20003800000 */
[----:B------:R-:W-:Y:S01]  /*4800*/  USHF.L.U32 UR18, UR8, UR6, URZ ;  /* 0x0000000608127299 */ /* 0x000fe2000800063f */
[----:B------:R-:W-:Y:S01]  /*4810*/  IMAD.MOV.U32 R13, RZ, RZ, 0x1 ;  /* 0x00000001ff0d7424 */ /* 0x000fe200078e00ff */
[----:B------:R-:W-:Y:S01]  /*4820*/  LOP3.LUT R11, R19, 0x2, RZ, 0xfc, !PT ;  /* 0x00000002130b7812 */ /* 0x000fe200078efcff */
[----:B------:R-:W-:Y:S01]  /*4830*/  ULDC UR6, c[0x0][0x14] ;  /* 0x0000050000067ab9 */ /* 0x000fe20000000800 */
[----:B------:R-:W-:Y:S01]  /*4840*/  PLOP3.LUT P0, PT, P0, P2, PT, 0x8a, 0x0 ;  /* 0x000000000000781c */ /* 0x000fe20000705172 */
[----:B------:R-:W-:Y:S01]  /*4850*/  UIMAD.WIDE.U32 UR20, UR4, UR6, URZ ;  /* 0x00000006041472a5 */ /* 0x000fe2000f8e003f */
[----:B------:R-:W-:Y:S01]  /*4860*/  IMAD.MOV.U32 R12, RZ, RZ, RZ ;  /* 0x000000ffff0c7224 */ /* 0x000fe200078e00ff */
[----:B------:R-:W-:-:S02]  /*4870*/  UIMAD UR13, UR5, UR6, URZ ;  /* 0x00000006050d72a4 */ /* 0x000fc4000f8e023f */
[----:B------:R-:W-:Y:S01]  /*4880*/  ULOP3.LUT UR17, URZ, UR7, URZ, 0x33, !UPT ;  /* 0x000000073f117292 */ /* 0x000fe2000f8e333f */
[----:B0-----:R-:W-:Y:S01]  /*4890*/  VIADD R0, R0, 0x7f ;  /* 0x0000007f00007836 */ /* 0x001fe20000000000 */
[----:B------:R-:W-:Y:S01]  /*48a0*/  UIADD3 UR13, UR21, UR13, URZ ;  /* 0x0000000d150d7290 */ /* 0x000fe2000fffe03f */
[----:B------:R-:W-:-:S03]  /*48b0*/  ULDC.64 UR22, c[0x0][0x198] ;  /* 0x0000660000167ab9 */ /* 0x000fc60000000a00 */
[----:B------:R-:W-:-:S04]  /*48c0*/  SHF.R.S32.HI R3, RZ, 0x1f, R0 ;  /* 0x0000001fff037819 */ /* 0x000fc80000011400 */
[----:B------:R-:W-:Y:S01]  /*48d0*/  LEA.HI R3, R3, R0, RZ, 0x7 ;  /* 0x0000000003037211 */ /* 0x000fe200078f38ff */
[----:B------:R-:W-:-:S03]  /*48e0*/  IMAD.MOV.U32 R0, RZ, RZ, 0x1 ;  /* 0x00000001ff007424 */ /* 0x000fc600078e00ff */
[----:B------:R-:W-:-:S05]  /*48f0*/  SHF.R.S32.HI R3, RZ, 0x7, R3 ;  /* 0x00000007ff037819 */ /* 0x000fca0000011403 */
[----:B------:R-:W-:-:S07]  /*4900*/  VIADD R10, R3, 0x1 ;  /* 0x00000001030a7836 */ /* 0x000fce0000000000 */
.L_x_99:
[----:B------:R-:W-:-:S03]  /*4910*/  UMOV UR4, 0xffffffff ;  /* 0xffffffff00047882 */ /* 0x000fc60000000000 */
[----:B------:R-:W-:Y:S05]  /*4920*/  BRA.DIV UR4, `(.L_x_88) ;  /* 0x0000001204707947 */ /* 0x000fea000b800000 */
[----:B------:R-:W-:-:S13]  /*4930*/  ELECT P6, URZ, PT ;  /* 0x00000000003f782f */ /* 0x000fda00038c0000 */
.L_x_116:
[----:B------:R-:W0:Y:S01]  /*4940*/  LDC R4, c[0x0][0x28c] ;  /* 0x0000a300ff047b82 */ /* 0x000e220000000800 */
[----:B------:R-:W-:Y:S01]  /*4950*/  BSSY B1, `(.L_x_89) ;  /* 0x0000037000017945 */ /* 0x000fe20003800000 */
[----:B0-----:R-:W-:-:S13]  /*4960*/  ISETP.LT.OR P6, PT, R4, 0x1, !P6 ;  /* 0x000000010400780c */ /* 0x001fda00077c1670 */
[----:B------:R-:W-:Y:S05]  /*4970*/  @P6 BRA `(.L_x_90) ;  /* 0x0000000000d06947 */ /* 0x000fea0003800000 */
[----:B------:R-:W-:Y:S02]  /*4980*/  IMAD R15, R9, 0x30, RZ ;  /* 0x00000030090f7824 */ /* 0x000fe400078e02ff */
[----:B------:R-:W-:Y:S02]  /*4990*/  IMAD.SHL.U32 R18, R7, 0x80, RZ ;  /* 0x0000008007127824 */ /* 0x000fe400078e00ff */
[----:B------:R-:W-:Y:S02]  /*49a0*/  IMAD.MOV.U32 R20, RZ, RZ, RZ ;  /* 0x000000ffff147224 */ /* 0x000fe400078e00ff */
[----:B------:R-:W-:Y:S02]  /*49b0*/  IMAD.MOV.U32 R4, RZ, RZ, R10 ;  /* 0x000000ffff047224 */ /* 0x000fe400078e000a */
[----:B------:R-:W-:Y:S02]  /*49c0*/  IMAD.MOV.U32 R5, RZ, RZ, R0 ;  /* 0x000000ffff057224 */ /* 0x000fe400078e0000 */
[----:B------:R-:W-:-:S07]  /*49d0*/  IMAD.MOV.U32 R6, RZ, RZ, R12 ;  /* 0x000000ffff067224 */ /* 0x000fce00078e000c */
.L_x_94:
[----:B------:R-:W0:Y:S01]  /*49e0*/  S2R R14, SR_CgaCtaId ;  /* 0x00000000000e7919 */ /* 0x000e220000008800 */
[----:B------:R-:W-:Y:S01]  /*49f0*/  MOV R7, 0x400 ;  /* 0x0000040000077802 */ /* 0x000fe20000000f00 */
[----:B------:R-:W1:Y:S03]  /*4a00*/  @!P2 LDC R9, c[0x0][0x500] ;  /* 0x00014000ff09ab82 */ /* 0x000e660000000800 */
[----:B0-----:R-:W-:Y:S02]  /*4a10*/  LEA R21, R14, R7, 0x18 ;  /* 0x000000070e157211 */ /* 0x001fe400078ec0ff */
[----:B------:R-:W-:-:S03]  /*4a20*/  SHF.L.U32 R7, R5, 0x1f, RZ ;  /* 0x0000001f05077819 */ /* 0x000fc600000006ff */
[----:B------:R-:W-:-:S04]  /*4a30*/  IMAD R14, R6, 0x8, R21 ;  /* 0x00000008060e7824 */ /* 0x000fc800078e0215 */
[----:B------:R-:W0:Y:S02]  /*4a40*/  SYNCS.PHASECHK.TRANS64.TRYWAIT P1, [R14+URZ+0x50], R7 ;  /* 0x000050070e0075a7 */ /* 0x000e24000802017f */
[----:B01----:R-:W-:Y:S05]  /*4a50*/  @!P1 BRA `(.L_x_91) ;  /* 0x0000001000449947 */ /* 0x003fea0003800000 */
.L_x_117:
[----:B0-----:R-:W-:Y:S01]  /*4a60*/  PRMT R7, R11, 0x9910, RZ ;  /* 0x000099100b077816 */ /* 0x001fe200000000ff */
[----:B------:R0:W-:Y:S03]  /*4a70*/  @!P2 SYNCS.ARRIVE.TRANS64 RZ, [R14+URZ], R9 ;  /* 0x000000090effa9a7 */ /* 0x0001e6000800003f */
[----:B------:R-:W-:-:S13]  /*4a80*/  ISETP.NE.AND P1, PT, R7, 0x2, PT ;  /* 0x000000020700780c */ /* 0x000fda0003f25270 */
[----:B0-----:R-:W-:Y:S05]  /*4a90*/  @P1 BRA `(.L_x_92) ;  /* 0x0000000000041947 */ /* 0x001fea0003800000 */
[----:B------:R-:W-:Y:S01]  /*4aa0*/  BPT.TRAP 0x1 ;  /* 0x000000040000795c */ /* 0x000fe20000300000 */
.L_x_92:
[----:B------:R-:W-:Y:S05]  /*4ab0*/  @P0 BRA `(.L_x_93) ;  /* 0x0000000000040947 */ /* 0x000fea0003800000 */
[----:B------:R-:W-:Y:S01]  /*4ac0*/  BPT.TRAP 0x1 ;  /* 0x000000040000795c */ /* 0x000fe20000300000 */
.L_x_93:
[--C-:B------:R-:W-:Y:S01]  /*4ad0*/  IMAD R7, R6, 0x4000, R21.reuse ;  /* 0x0000400006077824 */ /* 0x100fe200078e0215 */
[----:B------:R-:W-:Y:S01]  /*4ae0*/  R2UR UR9, R14 ;  /* 0x000000000e0972ca */ /* 0x000fe200000e0000 */
[----:B------:R-:W-:Y:S01]  /*4af0*/  IMAD R21, R6, 0x1800, R21 ;  /* 0x0000180006157824 */ /* 0x000fe200078e0215 */
[----:B------:R-:W-:Y:S01]  /*4b00*/  UIADD3 UR4, UP0, UR22, 0xf0, URZ ;  /* 0x000000f016047890 */ /* 0x000fe2000ff1e03f */
[----:B------:R-:W-:Y:S01]  /*4b10*/  VIADD R4, R4, 0xffffffff ;  /* 0xffffffff04047836 */ /* 0x000fe20000000000 */
[----:B------:R-:W-:Y:S01]  /*4b20*/  R2UR UR5, R7 ;  /* 0x00000000070572ca */ /* 0x000fe200000e0000 */
[----:B------:R-:W-:Y:S01]  /*4b30*/  UIADD3 UR24, UP1, UR22, 0x1f0, URZ ;  /* 0x000001f016187890 */ /* 0x000fe2000ff3e03f */
[----:B------:R-:W-:Y:S01]  /*4b40*/  R2UR UR8, R21 ;  /* 0x00000000150872ca */ /* 0x000fe200000e0000 */
[----:B------:R-:W-:Y:S01]  /*4b50*/  VIADD R6, R6, 0x1 ;  /* 0x0000000106067836 */ /* 0x000fe20000000000 */
[----:B------:R-:W-:Y:S01]  /*4b60*/  R2UR UR11, R18 ;  /* 0x00000000120b72ca */ /* 0x000fe200000e0000 */
[----:B------:R-:W-:Y:S01]  /*4b70*/  UIADD3.X UR25, URZ, UR23, URZ, UP1, !UPT ;  /* 0x000000173f197290 */ /* 0x000fe20008ffe43f */
[----:B------:R-:W-:Y:S01]  /*4b80*/  R2UR UR10, R20 ;  /* 0x00000000140a72ca */ /* 0x000fe200000e0000 */
[----:B------:R-:W-:Y:S01]  /*4b90*/  UMOV UR6, 0x0 ;  /* 0x0000000000067882 */ /* 0x000fe20000000000 */
[----:B------:R-:W-:Y:S01]  /*4ba0*/  R2UR UR12, R8 ;  /* 0x00000000080c72ca */ /* 0x000fe200000e0000 */
[----:B------:R-:W-:Y:S01]  /*4bb0*/  UMOV UR7, 0x10000000 ;  /* 0x1000000000077882 */ /* 0x000fe20000000000 */
[----:B------:R-:W-:Y:S01]  /*4bc0*/  R2UR UR19, R15 ;  /* 0x000000000f1372ca */ /* 0x000fe200000e0000 */
[----:B------:R-:W-:Y:S01]  /*4bd0*/  VIADD R20, R20, 0x80 ;  /* 0x0000008014147836 */ /* 0x000fe20000000000 */
[----:B------:R-:W-:Y:S01]  /*4be0*/  ISETP.GT.AND P3, PT, R4, 0x1, PT ;  /* 0x000000010400780c */ /* 0x000fe20003f64270 */
[----:B------:R-:W-:Y:S01]  /*4bf0*/  UIADD3 UR14, UR5, 0x180, URZ ;  /* 0x00000180050e7890 */ /* 0x000fe2000fffe03f */
[----:B------:R-:W-:Y:S01]  /*4c00*/  ISETP.NE.AND P1, PT, R6, 0xa, PT ;  /* 0x0000000a0600780c */ /* 0x000fe20003f25270 */
[----:B------:R-:W-:-:S02]  /*4c10*/  UIADD3.X UR5, URZ, UR23, URZ, UP0, !UPT ;  /* 0x000000173f057290 */ /* 0x000fc400087fe43f */
[----:B------:R-:W-:Y:S01]  /*4c20*/  UIADD3 UR15, UR8, 0x28180, URZ ;  /* 0x00028180080f7890 */ /* 0x000fe2000fffe03f */
[----:B------:R-:W-:Y:S02]  /*4c30*/  SEL R14, RZ, 0x1, P1 ;  /* 0x00000001ff0e7807 */ /* 0x000fe40000800000 */
[----:B------:R-:W-:Y:S01]  /*4c40*/  UMOV UR8, UR14 ;  /* 0x0000000e00087c82 */ /* 0x000fe20008000000 */
[----:B------:R-:W-:Y:S02]  /*4c50*/  SEL R6, R6, RZ, P1 ;  /* 0x000000ff06067207 */ /* 0x000fe40000800000 */
[----:B------:R-:W-:Y:S01]  /*4c60*/  LOP3.LUT R5, R5, R14, RZ, 0x3c, !PT ;  /* 0x0000000e05057212 */ /* 0x000fe200078e3cff */
[----:B------:R0:W-:Y:S02]  /*4c70*/  UTMALDG.3D [UR8], [UR4], desc[UR6] ;  /* 0x00000608040075b4 */ /* 0x0001e40008011000 */
[----:B0-----:R-:W-:Y:S01]  /*4c80*/  UMOV UR8, UR15 ;  /* 0x0000000f00087c82 */ /* 0x001fe20008000000 */
[----:B------:R-:W-:-:S02]  /*4c90*/  UMOV UR11, UR19 ;  /* 0x00000013000b7c82 */ /* 0x000fc40008000000 */
[----:B------:R0:W-:Y:S02]  /*4ca0*/  UTMALDG.3D [UR8], [UR24], desc[UR6] ;  /* 0x00000608180075b4 */ /* 0x0001e40008011000 */
[----:B0-----:R-:W-:Y:S05]  /*4cb0*/  @P3 BRA `(.L_x_94) ;  /* 0xfffffffc00483947 */ /* 0x001fea000383ffff */
.L_x_90:
[----:B------:R-:W-:Y:S05]  /*4cc0*/  BSYNC B1 ;  /* 0x0000000000017941 */ /* 0x000fea0003800000 */
.L_x_89:
[----:B------:R-:W-:Y:S01]  /*4cd0*/  LOP3.LUT P3, RZ, R13, 0xff, RZ, 0xc0, !PT ;  /* 0x000000ff0dff7812 */ /* 0x000fe2000786c0ff */
[----:B------:R-:W-:Y:S01]  /*4ce0*/  IMAD.IADD R12, R3, 0x1, R12 ;  /* 0x00000001030c7824 */ /* 0x000fe200078e020c */
[----:B------:R-:W-:Y:S01]  /*4cf0*/  IADD3 R16, P4, R16, UR20, RZ ;  /* 0x0000001410107c10 */ /* 0x000fe2000ff9e0ff */
[----:B------:R-:W-:Y:S01]  /*4d00*/  ULDC.64 UR4, c[0x0][0x650] ;  /* 0x0001940000047ab9 */ /* 0x000fe20000000a00 */
[----:B------:R-:W-:Y:S01]  /*4d10*/  BSSY B1, `(.L_x_95) ;  /* 0x000006a000017945 */ /* 0x000fe20003800000 */
[----:B------:R-:W-:Y:S01]  /*4d20*/  IMAD.MOV.U32 R9, RZ, RZ, -0x1 ;  /* 0xffffffffff097424 */ /* 0x000fe200078e00ff */
[----:B------:R-:W-:Y:S01]  /*4d30*/  ISETP.GT.U32.AND P1, PT, R12, 0x9, PT ;  /* 0x000000090c00780c */ /* 0x000fe20003f24070 */
[----:B------:R-:W-:Y:S01]  /*4d40*/  IMAD.MOV.U32 R8, RZ, RZ, -0x1 ;  /* 0xffffffffff087424 */ /* 0x000fe200078e00ff */
[----:B------:R-:W-:Y:S02]  /*4d50*/  IADD3.X R17, R17, UR13, RZ, P4, !PT ;  /* 0x0000000d11117c10 */ /* 0x000fe4000a7fe4ff */
[----:B------:R-:W-:-:S02]  /*4d60*/  ISETP.LT.U32.AND P1, PT, R3, 0xa, P1 ;  /* 0x0000000a0300780c */ /* 0x000fc40000f21070 */
[----:B------:R-:W-:Y:S01]  /*4d70*/  PRMT R13, RZ, 0x7610, R13 ;  /* 0x00007610ff0d7816 */ /* 0x000fe2000000000d */
[----:B------:R-:W0:Y:S01]  /*4d80*/  @P3 S2R R5, SR_CgaCtaId ;  /* 0x0000000000053919 */ /* 0x000e220000008800 */
[----:B------:R-:W-:-:S04]  /*4d90*/  @P3 MOV R4, 0x400 ;  /* 0x0000040000043802 */ /* 0x000fc80000000f00 */
[----:B0-----:R-:W-:Y:S01]  /*4da0*/  @P3 LEA R6, R5, R4, 0x18 ;  /* 0x0000000405063211 */ /* 0x001fe200078ec0ff */
[----:B------:R-:W-:-:S03]  /*4db0*/  IMAD.WIDE.U32 R4, R12, -0x33333333, RZ ;  /* 0xcccccccd0c047825 */ /* 0x000fc600078e00ff */
[----:B------:R0:W-:Y:S01]  /*4dc0*/  @P3 SYNCS.ARRIVE.TRANS64.A1T0 RZ, [R6+URZ+0xb8], RZ ;  /* 0x0000b8ff06ff39a7 */ /* 0x0001e2000810003f */
[----:B------:R-:W-:Y:S02]  /*4dd0*/  ISETP.GE.U32.AND P3, PT, R3, 0xa, PT ;  /* 0x0000000a0300780c */ /* 0x000fe40003f66070 */
[----:B------:R-:W-:Y:S02]  /*4de0*/  SHF.R.U32.HI R7, RZ, 0x3, R5 ;  /* 0x00000003ff077819 */ /* 0x000fe40000011605 */
[----:B------:R-:W-:Y:S02]  /*4df0*/  SEL R5, RZ, 0x1, !P1 ;  /* 0x00000001ff057807 */ /* 0x000fe40004800000 */
[----:B------:R-:W-:Y:S01]  /*4e00*/  ISETP.GE.U32.AND P1, PT, R16, UR4, PT ;  /* 0x0000000410007c0c */ /* 0x000fe2000bf26070 */
[----:B------:R-:W-:Y:S01]  /*4e10*/  IMAD R12, R7, -0xa, R12 ;  /* 0xfffffff6070c7824 */ /* 0x000fe200078e020c */
[----:B------:R-:W-:Y:S02]  /*4e20*/  LOP3.LUT R0, R0, R5, RZ, 0x3c, !PT ;  /* 0x0000000500007212 */ /* 0x000fe400078e3cff */
[----:B------:R-:W-:-:S02]  /*4e30*/  ISETP.GE.U32.AND.EX P1, PT, R17, UR5, PT, P1 ;  /* 0x0000000511007c0c */ /* 0x000fc4000bf26110 */
[----:B------:R-:W-:Y:S02]  /*4e40*/  PRMT R4, RZ, 0x7610, R4 ;  /* 0x00007610ff047816 */ /* 0x000fe40000000004 */
[----:B------:R-:W-:Y:S01]  /*4e50*/  @P3 LOP3.LUT R0, R0, 0x1, R7, 0x78, !PT ;  /* 0x0000000100003812 */ /* 0x000fe200078e7807 */
[----:B------:R-:W-:-:S08]  /*4e60*/  IMAD.MOV.U32 R7, RZ, RZ, -0x1 ;  /* 0xffffffffff077424 */ /* 0x000fd000078e00ff */
[----:B0-----:R-:W-:Y:S05]  /*4e70*/  @P1 BRA `(.L_x_96) ;  /* 0x00000004004c1947 */ /* 0x001fea0003800000 */
[----:B------:R-:W-:Y:S01]  /*4e80*/  ULDC.64 UR4, c[0x0][0x628] ;  /* 0x00018a0000047ab9 */ /* 0x000fe20000000a00 */
[----:B------:R-:W0:Y:S01]  /*4e90*/  S2R R15, SR_CTAID.X ;  /* 0x00000000000f7919 */ /* 0x000e220000002500 */
[----:B------:R-:W-:Y:S01]  /*4ea0*/  ISETP.NE.U32.AND P1, PT, RZ, UR4, PT ;  /* 0x00000004ff007c0c */ /* 0x000fe2000bf25070 */
[----:B------:R-:W-:Y:S01]  /*4eb0*/  ULDC UR7, c[0x0][0x630] ;  /* 0x00018c0000077ab9 */ /* 0x000fe20000000800 */
[----:B------:R-:W-:Y:S01]  /*4ec0*/  IMAD.MOV.U32 R4, RZ, RZ, R16 ;  /* 0x000000ffff047224 */ /* 0x000fe200078e0010 */
[----:B------:R-:W1:Y:S01]  /*4ed0*/  S2R R14, SR_CTAID.Y ;  /* 0x00000000000e7919 */ /* 0x000e620000002600 */
[----:B------:R-:W-:Y:S01]  /*4ee0*/  ISETP.NE.AND.EX P1, PT, RZ, UR5, PT, P1 ;  /* 0x00000005ff007c0c */ /* 0x000fe2000bf25310 */
[----:B------:R-:W-:-:S12]  /*4ef0*/  IMAD.MOV.U32 R5, RZ, RZ, R17 ;  /* 0x000000ffff057224 */ /* 0x000fd800078e0011 */
[----:B------:R-:W-:Y:S05]  /*4f00*/  @!P1 BRA `(.L_x_97) ;  /* 0x0000000000289947 */ /* 0x000fea0003800000 */
[----:B------:R-:W-:Y:S02]  /*4f10*/  ULDC UR6, c[0x0][0x634] ;  /* 0x00018d0000067ab9 */ /* 0x000fe40000000800 */
[----:B------:R-:W-:-:S05]  /*4f20*/  IADD3 R9, P1, R16, UR6, RZ ;  /* 0x0000000610097c10 */ /* 0x000fca000ff3e0ff */
[----:B------:R-:W-:-:S04]  /*4f30*/  IMAD.X R21, RZ, RZ, R17, P1 ;  /* 0x000000ffff157224 */ /* 0x000fc800008e0611 */
[----:B------:R-:W-:-:S04]  /*4f40*/  IMAD.WIDE.U32 R6, R21, UR4, RZ ;  /* 0x0000000415067c25 */ /* 0x000fc8000f8e00ff */
[----:B------:R-:W-:-:S04]  /*4f50*/  IMAD.WIDE.U32 R6, P1, R9, UR5, R6 ;  /* 0x0000000509067c25 */ /* 0x000fc8000f820006 */
[----:B------:R-:W-:-:S04]  /*4f60*/  IMAD.WIDE.U32 R8, R9, UR4, RZ ;  /* 0x0000000409087c25 */ /* 0x000fc8000f8e00ff */
[----:B------:R-:W-:Y:S01]  /*4f70*/  IMAD.X R5, RZ, RZ, RZ, P1 ;  /* 0x000000ffff057224 */ /* 0x000fe200008e06ff */
[----:B------:R-:W-:Y:S01]  /*4f80*/  IADD3 RZ, P1, R9, R6, RZ ;  /* 0x0000000609ff7210 */ /* 0x000fe20007f3e0ff */
[----:B------:R-:W-:-:S04]  /*4f90*/  IMAD.MOV.U32 R4, RZ, RZ, R7 ;  /* 0x000000ffff047224 */ /* 0x000fc800078e0007 */
[----:B------:R-:W-:-:S08]  /*4fa0*/  IMAD.WIDE.U32.X R4, R21, UR5, R4, P1 ;  /* 0x0000000515047c25 */ /* 0x000fd000088e0404 */
.L_x_97:
[--C-:B------:R-:W-:Y:S01]  /*4fb0*/  SHF.R.U64 R8, R4, UR7, R5.reuse ;  /* 0x0000000704087c19 */ /* 0x100fe20008001205 */
[----:B------:R-:W-:Y:S01]  /*4fc0*/  ULDC.64 UR4, c[0x0][0x620] ;  /* 0x0001880000047ab9 */ /* 0x000fe20000000a00 */
[----:B------:R-:W-:Y:S01]  /*4fd0*/  SHF.R.U32.HI R4, RZ, UR7, R5 ;  /* 0x00000007ff047c19 */ /* 0x000fe20008011605 */
[----:B------:R-:W2:Y:S01]  /*4fe0*/  LDC R24, c[0x0][0x144] ;  /* 0x00005100ff187b82 */ /* 0x000ea20000000800 */
[----:B------:R-:W-:Y:S01]  /*4ff0*/  IADD3 R7, P1, RZ, -R8, RZ ;  /* 0x80000008ff077210 */ /* 0x000fe20007f3e0ff */
[----:B------:R-:W-:Y:S01]  /*5000*/  ULDC.64 UR8, c[0x0][0x640] ;  /* 0x0001900000087ab9 */ /* 0x000fe20000000a00 */
[----:B0-----:R-:W-:Y:S01]  /*5010*/  I2FP.F32.U32 R9, R15 ;  /* 0x0000000f00097245 */ /* 0x001fe20000201000 */
[----:B------:R-:W-:Y:S02]  /*5020*/  ULDC UR6, c[0x0][0x608] ;  /* 0x0001820000067ab9 */ /* 0x000fe40000000800 */
[----:B------:R-:W-:Y:S01]  /*5030*/  IMAD.X R4, RZ, RZ, ~R4, P1 ;  /* 0x000000ffff047224 */ /* 0x000fe200008e0e04 */
[----:B------:R-:W-:Y:S01]  /*5040*/  ISETP.NE.U32.AND P1, PT, RZ, UR8, PT ;  /* 0x00000008ff007c0c */ /* 0x000fe2000bf25070 */
[----:B------:R-:W0:Y:S02]  /*5050*/  LDC R21, c[0x0][0x148] ;  /* 0x00005200ff157b82 */ /* 0x000e240000000800 */
[----:B------:R-:W-:Y:S01]  /*5060*/  IMAD R6, R4, UR4, RZ ;  /* 0x0000000404067c24 */ /* 0x000fe2000f8e02ff */
[----:B------:R-:W-:Y:S01]  /*5070*/  ISETP.NE.AND.EX P1, PT, RZ, UR9, PT, P1 ;  /* 0x00000009ff007c0c */ /* 0x000fe2000bf25310 */
[----:B------:R-:W-:Y:S01]  /*5080*/  IMAD.WIDE.U32 R4, R7, UR4, R16 ;  /* 0x0000000407047c25 */ /* 0x000fe2000f8e0010 */
[----:B------:R-:W-:-:S03]  /*5090*/  ULDC UR4, c[0x0][0x150] ;  /* 0x0000540000047ab9 */ /* 0x000fc60000000800 */
[----:B------:R-:W-:Y:S02]  /*50a0*/  IMAD R7, R7, UR5, R6 ;  /* 0x0000000507077c24 */ /* 0x000fe4000f8e0206 */
[----:B------:R-:W-:Y:S01]  /*50b0*/  FMUL R6, R9, UR4 ;  /* 0x0000000409067c20 */ /* 0x000fe20008400000 */
[----:B------:R-:W-:Y:S01]  /*50c0*/  ULDC UR4, c[0x0][0x618] ;  /* 0x0001860000047ab9 */ /* 0x000fe20000000800 */
[----:B------:R-:W-:Y:S01]  /*50d0*/  ULDC UR5, c[0x0][0x154] ;  /* 0x0000550000057ab9 */ /* 0x000fe20000000800 */
[----:B------:R-:W-:-:S03]  /*50e0*/  IMAD.IADD R5, R5, 0x1, R7 ;  /* 0x0000000105057824 */ /* 0x000fc600078e0207 */
[----:B------:R-:W3:Y:S02]  /*50f0*/  F2I.U32.TRUNC.NTZ R6, R6 ;  /* 0x0000000600067305 */ /* 0x000ee4000020f000 */
[----:B------:R-:W-:Y:S02]  /*5100*/  SHF.R.U64 R9, R4, UR4, R5 ;  /* 0x0000000404097c19 */ /* 0x000fe40008001205 */
[----:B-1----:R-:W-:-:S05]  /*5110*/  I2FP.F32.U32 R4, R14 ;  /* 0x0000000e00047245 */ /* 0x002fca0000201000 */
[----:B------:R-:W-:Y:S01]  /*5120*/  FMUL R22, R4, UR5 ;  /* 0x0000000504167c20 */ /* 0x000fe20008400000 */
[----:B------:R-:W-:Y:S01]  /*5130*/  SHF.R.U32.HI R4, RZ, UR4, R5 ;  /* 0x00000004ff047c19 */ /* 0x000fe20008011605 */
[----:B------:R-:W-:-:S03]  /*5140*/  ULDC UR4, c[0x0][0x658] ;  /* 0x0001960000047ab9 */ /* 0x000fc60000000800 */
[--C-:B------:R-:W-:Y:S01]  /*5150*/  SHF.R.U64 R20, R9, UR6, R4.reuse ;  /* 0x0000000609147c19 */ /* 0x100fe20008001204 */
[----:B------:R-:W1:Y:S01]  /*5160*/  F2I.U32.TRUNC.NTZ R22, R22 ;  /* 0x0000001600167305 */ /* 0x000e62000020f000 */
[----:B------:R-:W-:Y:S01]  /*5170*/  SHF.R.U32.HI R5, RZ, UR6, R4 ;  /* 0x00000006ff057c19 */ /* 0x000fe20008011604 */
[----:B---3--:R-:W-:-:S03]  /*5180*/  IMAD.MOV R6, RZ, RZ, -R6 ;  /* 0x000000ffff067224 */ /* 0x008fc600078e0a06 */
[----:B------:R-:W-:Y:S01]  /*5190*/  SHF.R.U64 R18, R20, UR4, R5 ;  /* 0x0000000414127c19 */ /* 0x000fe20008001205 */
[----:B--2---:R-:W-:Y:S01]  /*51a0*/  IMAD R15, R24, R6, R15 ;  /* 0x00000006180f7224 */ /* 0x004fe200078e020f */
[----:B------:R-:W-:-:S03]  /*51b0*/  SHF.R.U32.HI R23, RZ, UR4, R5 ;  /* 0x00000004ff177c19 */ /* 0x000fc60008011605 */
[----:B------:R-:W-:Y:S02]  /*51c0*/  IMAD.MOV.U32 R4, RZ, RZ, R18 ;  /* 0x000000ffff047224 */ /* 0x000fe400078e0012 */
[----:B------:R-:W-:Y:S01]  /*51d0*/  IMAD.MOV.U32 R5, RZ, RZ, R23 ;  /* 0x000000ffff057224 */ /* 0x000fe200078e0017 */
[----:B-1----:R-:W-:Y:S06]  /*51e0*/  @!P1 BRA `(.L_x_98) ;  /* 0x0000000000289947 */ /* 0x002fec0003800000 */
[----:B------:R-:W-:Y:S02]  /*51f0*/  ULDC UR4, c[0x0][0x64c] ;  /* 0x0001930000047ab9 */ /* 0x000fe40000000800 */
[----:B------:R-:W-:-:S05]  /*5200*/  IADD3 R5, P1, R18, UR4, RZ ;  /* 0x0000000412057c10 */ /* 0x000fca000ff3e0ff */
[----:B------:R-:W-:-:S04]  /*5210*/  IMAD.X R23, RZ, RZ, R23, P1 ;  /* 0x000000ffff177224 */ /* 0x000fc800008e0617 */
[----:B------:R-:W-:-:S04]  /*5220*/  IMAD.WIDE.U32 R6, R23, UR8, RZ ;  /* 0x0000000817067c25 */ /* 0x000fc8000f8e00ff */
[----:B------:R-:W-:-:S04]  /*5230*/  IMAD.WIDE.U32 R6, P1, R5, UR9, R6 ;  /* 0x0000000905067c25 */ /* 0x000fc8000f820006 */
[----:B------:R-:W-:-:S04]  /*5240*/  IMAD.WIDE.U32 R4, R5, UR8, RZ ;  /* 0x0000000805047c25 */ /* 0x000fc8000f8e00ff */
[----:B------:R-:W-:Y:S01]  /*5250*/  IMAD.MOV.U32 R4, RZ, RZ, R7 ;  /* 0x000000ffff047224 */ /* 0x000fe200078e0007 */
[----:B------:R-:W-:Y:S01]  /*5260*/  IADD3 RZ, P3, R5, R6, RZ ;  /* 0x0000000605ff7210 */ /* 0x000fe20007f7e0ff */
[----:B------:R-:W-:-:S04]  /*5270*/  IMAD.X R5, RZ, RZ, RZ, P1 ;  /* 0x000000ffff057224 */ /* 0x000fc800008e06ff */
[----:B------:R-:W-:-:S08]  /*5280*/  IMAD.WIDE.U32.X R4, R23, UR9, R4, P3 ;  /* 0x0000000917047c25 */ /* 0x000fd000098e0404 */
.L_x_98:
[----:B------:R-:W-:Y:S01]  /*5290*/  ISETP.NE.AND P1, PT, R2, 0x1, PT ;  /* 0x000000010200780c */ /* 0x000fe20003f25270 */
[----:B------:R-:W-:Y:S01]  /*52a0*/  ULDC UR4, c[0x0][0x648] ;  /* 0x0001920000047ab9 */ /* 0x000fe20000000800 */
[----:B------:R-:W-:Y:S01]  /*52b0*/  LOP3.LUT R20, R20, UR17, RZ, 0xc0, !PT ;  /* 0x0000001114147c12 */ /* 0x000fe2000f8ec0ff */
[----:B------:R-:W-:Y:S01]  /*52c0*/  IMAD.MOV R22, RZ, RZ, -R22 ;  /* 0x000000ffff167224 */ /* 0x000fe200078e0a16 */
[----:B------:R-:W-:Y:S01]  /*52d0*/  SHF.R.U64 R5, R4, UR4, R5 ;  /* 0x0000000404057c19 */ /* 0x000fe20008001205 */
[----:B------:R-:W-:Y:S01]  /*52e0*/  ULDC UR4, c[0x0][0x638] ;  /* 0x00018e0000047ab9 */ /* 0x000fe20000000800 */
[----:B------:R-:W-:Y:S01]  /*52f0*/  LOP3.LUT R9, R9, UR16, RZ, 0xc0, !PT ;  /* 0x0000001009097c12 */ /* 0x000fe2000f8ec0ff */
[----:B------:R-:W-:Y:S01]  /*5300*/  ULDC UR5, c[0x0][0x610] ;  /* 0x0001840000057ab9 */ /* 0x000fe20000000800 */
[----:B------:R-:W-:Y:S02]  /*5310*/  IMAD.MOV.U32 R4, RZ, RZ, 0x1 ;  /* 0x00000001ff047424 */ /* 0x000fe400078e00ff */
[----:B------:R-:W-:-:S02]  /*5320*/  IMAD.MOV R7, RZ, RZ, -R5 ;  /* 0x000000ffff077224 */ /* 0x000fc400078e0a05 */
[----:B------:R-:W-:Y:S02]  /*5330*/  IMAD R20, R5, UR18, R20 ;  /* 0x0000001205147c24 */ /* 0x000fe4000f8e0214 */
[----:B0-----:R-:W-:Y:S02]  /*5340*/  @P1 IMAD R15, R21, R22, R14 ;  /* 0x00000016150f1224 */ /* 0x001fe400078e020e */
[----:B------:R-:W-:Y:S01]  /*5350*/  IMAD R18, R7, UR4, R18 ;  /* 0x0000000407127c24 */ /* 0x000fe2000f8e0212 */
[----:B------:R-:W-:Y:S01]  /*5360*/  ULDC UR4, c[0x0][0x600] ;  /* 0x0001800000047ab9 */ /* 0x000fe20000000800 */
[----:B------:R-:W-:Y:S02]  /*5370*/  IMAD R15, R20, UR5, R15 ;  /* 0x00000005140f7c24 */ /* 0x000fe4000f8e020f */
[----:B------:R-:W-:-:S05]  /*5380*/  IMAD R18, R18, UR4, R9 ;  /* 0x0000000412127c24 */ /* 0x000fca000f8e0209 */
[----:B------:R-:W-:Y:S02]  /*5390*/  SEL R9, R18, R15, !P1 ;  /* 0x0000000f12097207 */ /* 0x000fe40004800000 */
[----:B------:R-:W-:-:S07]  /*53a0*/  SEL R7, R15, R18, !P1 ;  /* 0x000000120f077207 */ /* 0x000fce0004800000 */
.L_x_96:
[----:B------:R-:W-:Y:S05]  /*53b0*/  BSYNC B1 ;  /* 0x0000000000017941 */ /* 0x000fea0003800000 */
.L_x_95:
[----:B------:R-:W-:-:S13]  /*53c0*/  LOP3.LUT P1, RZ, R4, 0xff, RZ, 0xc0, !PT ;  /* 0x000000ff04ff7812 */ /* 0x000fda000782c0ff */
[----:B------:R-:W-:Y:S05]  /*53d0*/  @P1 BRA `(.L_x_99) ;  /* 0xfffffff4004c1947 */ /* 0x000fea000383ffff */
[----:B------:R-:W-:Y:S05]  /*53e0*/  BSYNC B0 ;  /* 0x0000000000007941 */ /* 0x000fea0003800000 */
.L_x_87:
[----:B------:R-:W-:-:S03]  /*53f0*/  UMOV UR4, 0xffffffff ;  /* 0xffffffff00047882 */ /* 0x000fc60000000000 */
[----:B------:R-:W-:Y:S05]  /*5400*/  BRA.DIV UR4, `(.L_x_100) ;  /* 0x0000000604ec7947 */ /* 0x000fea000b800000 */
[----:B------:R-:W-:-:S13]  /*5410*/  ELECT P6, URZ, PT ;  /* 0x00000000003f782f */ /* 0x000fda00038c0000 */
.L_x_120:
[----:B------:R-:W-:Y:S04]  /*5420*/  BSSY B0, `(.L_x_101) ;  /* 0x0000061000007945 */ /* 0x000fe80003800000 */
[----:B------:R-:W-:Y:S05]  /*5430*/  @!P6 BRA `(.L_x_102) ;  /* 0x00000004007ce947 */ /* 0x000fea0003800000 */
[----:B------:R-:W-:-:S04]  /*5440*/  LOP3.LUT R19, R19, 0x2, RZ, 0xfc, !PT ;  /* 0x0000000213137812 */ /* 0x000fc800078efcff */
[----:B------:R-:W-:-:S13]  /*5450*/  ISETP.NE.AND P0, PT, R19, 0x3, PT ;  /* 0x000000031300780c */ /* 0x000fda0003f05270 */
[----:B------:R-:W-:Y:S05]  /*5460*/  @!P0 BRA `(.L_x_103) ;  /* 0x0000000000048947 */ /* 0x000fea0003800000 */
[----:B------:R-:W-:Y:S01]  /*5470*/  BPT.TRAP 0x1 ;  /* 0x000000040000795c */ /* 0x000fe20000300000 */
.L_x_103:
[----:B------:R-:W0:Y:S01]  /*5480*/  S2R R3, SR_CgaCtaId ;  /* 0x0000000000037919 */ /* 0x000e220000008800 */
[----:B------:R-:W-:-:S04]  /*5490*/  MOV R2, 0x400 ;  /* 0x0000040000027802 */ /* 0x000fc80000000f00 */
[----:B0-----:R-:W-:Y:S02]  /*54a0*/  LEA R3, R3, R2, 0x18 ;  /* 0x0000000203037211 */ /* 0x001fe400078ec0ff */
[----:B------:R-:W-:-:S03]  /*54b0*/  SHF.L.U32 R2, R0, 0x1f, RZ ;  /* 0x0000001f00027819 */ /* 0x000fc600000006ff */
[----:B------:R-:W-:-:S04]  /*54c0*/  VIADD R3, R3, 0x50 ;  /* 0x0000005003037836 */ /* 0x000fc80000000000 */
[C---:B------:R-:W-:Y:S02]  /*54d0*/  IMAD R7, R12.reuse, 0x8, R3 ;  /* 0x000000080c077824 */ /* 0x040fe400078e0203 */
[----:B------:R-:W-:Y:S02]  /*54e0*/  VIADD R12, R12, 0x1 ;  /* 0x000000010c0c7836 */ /* 0x000fe40000000000 */
[----:B------:R-:W0:Y:S03]  /*54f0*/  SYNCS.PHASECHK.TRANS64.TRYWAIT P0, [R7+URZ], R2 ;  /* 0x00000002070075a7 */ /* 0x000e26000800017f */
[----:B------:R-:W-:-:S04]  /*5500*/  ISETP.NE.AND P1, PT, R12, 0xa, PT ;  /* 0x0000000a0c00780c */ /* 0x000fc80003f25270 */
[----:B------:R-:W-:Y:S02]  /*5510*/  SEL R5, RZ, 0x1, P1 ;  /* 0x00000001ff057807 */ /* 0x000fe40000800000 */
[----:B------:R-:W-:Y:S02]  /*5520*/  SEL R12, R12, RZ, P1 ;  /* 0x000000ff0c0c7207 */ /* 0x000fe40000800000 */
[----:B------:R-:W-:-:S03]  /*5530*/  LOP3.LUT R5, R0, R5, RZ, 0x3c, !PT ;  /* 0x0000000500057212 */ /* 0x000fc600078e3cff */
[----:B------:R-:W-:Y:S01]  /*5540*/  IMAD R9, R12, 0x8, R3 ;  /* 0x000000080c097824 */ /* 0x000fe200078e0203 */
[----:B------:R-:W-:Y:S01]  /*5550*/  SHF.L.U32 R4, R5, 0x1f, RZ ;  /* 0x0000001f05047819 */ /* 0x000fe200000006ff */
[----:B0-----:R-:W-:Y:S06]  /*5560*/  @!P0 BRA `(.L_x_104) ;  /* 0x0000000400b48947 */ /* 0x001fec0003800000 */
.L_x_121:
[----:B------:R-:W1:Y:S01]  /*5570*/  SYNCS.PHASECHK.TRANS64.TRYWAIT P0, [R9+URZ], R4 ;  /* 0x00000004090075a7 */ /* 0x000e62000800017f */
[----:B------:R-:W-:-:S05]  /*5580*/  VIADD R0, R12, 0x1 ;  /* 0x000000010c007836 */ /* 0x000fca0000000000 */
[----:B------:R-:W-:-:S04]  /*5590*/  ISETP.NE.AND P1, PT, R0, 0xa, PT ;  /* 0x0000000a0000780c */ /* 0x000fc80003f25270 */
[----:B0-----:R-:W-:Y:S02]  /*55a0*/  SEL R2, RZ, 0x1, P1 ;  /* 0x00000001ff027807 */ /* 0x001fe40000800000 */
[----:B------:R-:W-:Y:S02]  /*55b0*/  SEL R0, R0, RZ, P1 ;  /* 0x000000ff00007207 */ /* 0x000fe40000800000 */
[----:B------:R-:W-:-:S03]  /*55c0*/  LOP3.LUT R7, R5, R2, RZ, 0x3c, !PT ;  /* 0x0000000205077212 */ /* 0x000fc600078e3cff */
[----:B------:R-:W-:Y:S01]  /*55d0*/  IMAD R6, R0, 0x8, R3 ;  /* 0x0000000800067824 */ /* 0x000fe200078e0203 */
[----:B------:R-:W-:Y:S01]  /*55e0*/  SHF.L.U32 R5, R7, 0x1f, RZ ;  /* 0x0000001f07057819 */ /* 0x000fe200000006ff */
[----:B-1----:R-:W-:Y:S06]  /*55f0*/  @!P0 BRA `(.L_x_105) ;  /* 0x0000000400a48947 */ /* 0x002fec0003800000 */
.L_x_122:
[----:B------:R-:W1:Y:S01]  /*5600*/  SYNCS.PHASECHK.TRANS64.TRYWAIT P0, [R6+URZ], R5 ;  /* 0x00000005060075a7 */ /* 0x000e62000800017f */
[----:B------:R-:W-:-:S05]  /*5610*/  VIADD R0, R0, 0x1 ;  /* 0x0000000100007836 */ /* 0x000fca0000000000 */
[----:B------:R-:W-:-:S04]  /*5620*/  ISETP.NE.AND P1, PT, R0, 0xa, PT ;  /* 0x0000000a0000780c */ /* 0x000fc80003f25270 */
[----:B------:R-:W-:Y:S02]  /*5630*/  SEL R2, RZ, 0x1, P1 ;  /* 0x00000001ff027807 */ /* 0x000fe40000800000 */
[----:B------:R-:W-:Y:S02]  /*5640*/  SEL R0, R0, RZ, P1 ;  /* 0x000000ff00007207 */ /* 0x000fe40000800000 */
[----:B------:R-:W-:-:S03]  /*5650*/  LOP3.LUT R7, R7, R2, RZ, 0x3c, !PT ;  /* 0x0000000207077212 */ /* 0x000fc600078e3cff */
[----:B0-----:R-:W-:Y:S01]  /*5660*/  IMAD R9, R0, 0x8, R3 ;  /* 0x0000000800097824 */ /* 0x001fe200078e0203 */
[----:B------:R-:W-:Y:S01]  /*5670*/  SHF.L.U32 R4, R7, 0x1f, RZ ;  /* 0x0000001f07047819 */ /* 0x000fe200000006ff */
[----:B-1----:R-:W-:Y:S06]  /*5680*/  @!P0 BRA `(.L_x_106) ;  /* 0x0000000400948947 */ /* 0x002fec0003800000 */
.L_x_123:
        /* <DEDUP_REMOVED lines=9> */
.L_x_124:
        /* <DEDUP_REMOVED lines=9> */
.L_x_125:
        /* <DEDUP_REMOVED lines=9> */
.L_x_126:
        /* <DEDUP_REMOVED lines=9> */
.L_x_127:
        /* <DEDUP_REMOVED lines=9> */
.L_x_128:
[----:B------:R-:W1:Y:S01]  /*5960*/  SYNCS.PHASECHK.TRANS64.TRYWAIT P0, [R6+URZ], R5 ;  /* 0x00000005060075a7 */ /* 0x000e62000800017f */
[----:B------:R-:W-:-:S05]  /*5970*/  VIADD R0, R0, 0x1 ;  /* 0x0000000100007836 */ /* 0x000fca0000000000 */
[----:B------:R-:W-:-:S04]  /*5980*/  ISETP.NE.AND P1, PT, R0, 0xa, PT ;  /* 0x0000000a0000780c */ /* 0x000fc80003f25270 */
[----:B------:R-:W-:Y:S02]  /*5990*/  SEL R2, RZ, 0x1, P1 ;  /* 0x00000001ff027807 */ /* 0x000fe40000800000 */
[----:B------:R-:W-:Y:S02]  /*59a0*/  SEL R0, R0, RZ, P1 ;  /* 0x000000ff00007207 */ /* 0x000fe40000800000 */
[----:B------:R-:W-:Y:S01]  /*59b0*/  LOP3.LUT R2, R7, R2, RZ, 0x3c, !PT ;  /* 0x0000000207027212 */ /* 0x000fe200078e3cff */
[----:B-1----:R-:W-:Y:S06]  /*59c0*/  @!P0 BRA `(.L_x_112) ;  /* 0x00000004003c8947 */ /* 0x002fec0003800000 */
.L_x_129:
[----:B------:R-:W-:Y:S01]  /*59d0*/  IMAD R3, R0, 0x8, R3 ;  /* 0x0000000800037824 */ /* 0x000fe200078e0203 */
[----:B------:R-:W-:-:S07]  /*59e0*/  SHF.L.U32 R0, R2, 0x1f, RZ ;  /* 0x0000001f02007819 */ /* 0x000fce00000006ff */
.L_x_113:
[----:B--2---:R2:W3:Y:S02]  /*59f0*/  SYNCS.PHASECHK.TRANS64.TRYWAIT P0, [R3+URZ], R0 ;  /* 0x00000000030075a7 */ /* 0x0044e4000800017f */
[----:B---3--:R-:W-:Y:S05]  /*5a00*/  @!P0 NANOSLEEP.SYNCS 0x989680 ;  /* 0x009896800000895d */ /* 0x008fea0003900000 */
[----:B------:R-:W3:Y:S02]  /*5a10*/  @!P0 SYNCS.PHASECHK.TRANS64 P0, [R3+URZ], R0 ;  /* 0x00000000030085a7 */ /* 0x000ee4000800007f */
[----:B---3--:R-:W-:Y:S05]  /*5a20*/  @!P0 BRA `(.L_x_113) ;  /* 0xfffffffc00f08947 */ /* 0x008fea000383ffff */
.L_x_102:
[----:B------:R-:W-:Y:S05]  /*5a30*/  BSYNC B0 ;  /* 0x0000000000007941 */ /* 0x000fea0003800000 */
.L_x_101:
[----:B------:R-:W-:Y:S05]  /*5a40*/  EXIT ;  /* 0x000000000000794d */ /* 0x000fea0003800000 */
.L_x_18:
[----:B---3--:R3:W4:Y:S02]  /*5a50*/  SYNCS.PHASECHK.TRANS64.TRYWAIT P1, [R3+URZ], R0 ;  /* 0x00000000030075a7 */ /* 0x008724000802017f */
[----:B----4-:R-:W-:Y:S05]  /*5a60*/  @!P1 NANOSLEEP.SYNCS 0x989680 ;  /* 0x009896800000995d */ /* 0x010fea0003900000 */
[----:B------:R-:W4:Y:S02]  /*5a70*/  @!P1 SYNCS.PHASECHK.TRANS64 P1, [R3+URZ], R0 ;  /* 0x00000000030095a7 */ /* 0x000f24000802007f */
[----:B----4-:R-:W-:Y:S05]  /*5a80*/  @!P1 BRA `(.L_x_18) ;  /* 0xfffffffc00f09947 */ /* 0x010fea000383ffff */
[----:B------:R-:W-:Y:S05]  /*5a90*/  BRA `(.L_x_17) ;  /* 0xffffffb800287947 */ /* 0x000fea000383ffff */
.L_x_23:
[----:B-1----:R1:W2:Y:S02]  /*5aa0*/  SYNCS.PHASECHK.TRANS64.TRYWAIT P1, [R5+URZ], R4 ;  /* 0x00000004050075a7 */ /* 0x0022a4000802017f */
[----:B--2---:R-:W-:Y:S05]  /*5ab0*/  @!P1 NANOSLEEP.SYNCS 0x989680 ;  /* 0x009896800000995d */ /* 0x004fea0003900000 */
[----:B------:R-:W2:Y:S02]  /*5ac0*/  @!P1 SYNCS.PHASECHK.TRANS64 P1, [R5+URZ], R4 ;  /* 0x00000004050095a7 */ /* 0x000ea4000802007f */
[----:B--2---:R-:W-:Y:S05]  /*5ad0*/  @!P1 BRA `(.L_x_23) ;  /* 0xfffffffc00f09947 */ /* 0x004fea000383ffff */
[----:B------:R-:W-:Y:S05]  /*5ae0*/  BRA `(.L_x_22) ;  /* 0xffffffbc00d87947 */ /* 0x000fea000383ffff */
.L_x_88:
[----:B------:R-:W-:Y:S01]  /*5af0*/  BSSY B1, `(.L_x_114) ;  /* 0x0000006000017945 */ /* 0x000fe20003800000 */
[----:B------:R-:W-:-:S07]  /*5b00*/  IMAD.MOV.U32 R15, RZ, RZ, -0x1 ;  /* 0xffffffffff0f7424 */ /* 0x000fce00078e00ff */
[----:B------:R-:W-:Y:S05]  /*5b10*/  WARPSYNC.COLLECTIVE R15, `(.L_x_115) ;  /* 0x000000000f0c7348 */ /* 0x000fea0003c00000 */
[----:B------:R-:W-:Y:S02]  /*5b20*/  ELECT P6, UR62, PT ;  /* 0x00000000003e782f */ /* 0x000fe400038c0000 */
[----:B------:R-:W-:Y:S01]  /*5b30*/  MOV R14, UR62 ;  /* 0x0000003e000e7c02 */ /* 0x000fe20008000f00 */
[----:B------:R-:W-:Y:S10]  /*5b40*/  ENDCOLLECTIVE ;  /* 0x000000000000791b */ /* 0x000ff40003800000 */
.L_x_115:
[----:B------:R-:W-:Y:S05]  /*5b50*/  BSYNC B1 ;  /* 0x0000000000017941 */ /* 0x000fea0003800000 */
.L_x_114:
[----:B------:R-:W-:Y:S05]  /*5b60*/  BRA `(.L_x_116) ;  /* 0xffffffec00747947 */ /* 0x000fea000383ffff */
.L_x_91:
[----:B0-----:R0:W1:Y:S02]  /*5b70*/  SYNCS.PHASECHK.TRANS64.TRYWAIT P1, [R14+URZ+0x50], R7 ;  /* 0x000050070e0075a7 */ /* 0x001064000802017f */
[----:B-1----:R-:W-:Y:S05]  /*5b80*/  @!P1 NANOSLEEP.SYNCS 0x989680 ;  /* 0x009896800000995d */ /* 0x002fea0003900000 */
[----:B------:R-:W1:Y:S02]  /*5b90*/  @!P1 SYNCS.PHASECHK.TRANS64 P1, [R14+URZ+0x50], R7 ;  /* 0x000050070e0095a7 */ /* 0x000e64000802007f */
[----:B-1----:R-:W-:Y:S05]  /*5ba0*/  @!P1 BRA `(.L_x_91) ;  /* 0xfffffffc00f09947 */ /* 0x002fea000383ffff */
[----:B------:R-:W-:Y:S05]  /*5bb0*/  BRA `(.L_x_117) ;  /* 0xffffffec00a87947 */ /* 0x000fea000383ffff */
.L_x_100:
[----:B------:R-:W-:Y:S01]  /*5bc0*/  BSSY B0, `(.L_x_118) ;  /* 0x0000006000007945 */ /* 0x000fe20003800000 */
[----:B------:R-:W-:-:S07]  /*5bd0*/  IMAD.MOV.U32 R15, RZ, RZ, -0x1 ;  /* 0xffffffffff0f7424 */ /* 0x000fce00078e00ff */
[----:B------:R-:W-:Y:S05]  /*5be0*/  WARPSYNC.COLLECTIVE R15, `(.L_x_119) ;  /* 0x000000000f0c7348 */ /* 0x000fea0003c00000 */
[----:B------:R-:W-:Y:S02]  /*5bf0*/  ELECT P6, UR62, PT ;  /* 0x00000000003e782f */ /* 0x000fe400038c0000 */
[----:B------:R-:W-:Y:S01]  /*5c00*/  MOV R14, UR62 ;  /* 0x0000003e000e7c02 */ /* 0x000fe20008000f00 */
[----:B------:R-:W-:Y:S10]  /*5c10*/  ENDCOLLECTIVE ;  /* 0x000000000000791b */ /* 0x000ff40003800000 */
.L_x_119:
[----:B------:R-:W-:Y:S05]  /*5c20*/  BSYNC B0 ;  /* 0x0000000000007941 */ /* 0x000fea0003800000 */
.L_x_118:
[----:B------:R-:W-:Y:S05]  /*5c30*/  BRA `(.L_x_120) ;  /* 0xfffffff400f87947 */ /* 0x000fea000383ffff */
.L_x_104:
[----:B0-----:R0:W1:Y:S02]  /*5c40*/  SYNCS.PHASECHK.TRANS64.TRYWAIT P0, [R7+URZ], R2 ;  /* 0x00000002070075a7 */ /* 0x001064000800017f */
[----:B-1----:R-:W-:Y:S05]  /*5c50*/  @!P0 NANOSLEEP.SYNCS 0x989680 ;  /* 0x009896800000895d */ /* 0x002fea0003900000 */
[----:B------:R-:W1:Y:S02]  /*5c60*/  @!P0 SYNCS.PHASECHK.TRANS64 P0, [R7+URZ], R2 ;  /* 0x00000002070085a7 */ /* 0x000e64000800007f */
[----:B-1----:R-:W-:Y:S05]  /*5c70*/  @!P0 BRA `(.L_x_104) ;  /* 0xfffffffc00f08947 */ /* 0x002fea000383ffff */
[----:B------:R-:W-:Y:S05]  /*5c80*/  BRA `(.L_x_121) ;  /* 0xfffffff800387947 */ /* 0x000fea000383ffff */
.L_x_105:
[----:B0-----:R0:W1:Y:S02]  /*5c90*/  SYNCS.PHASECHK.TRANS64.TRYWAIT P0, [R9+URZ], R4 ;  /* 0x00000004090075a7 */ /* 0x001064000800017f */
[----:B-1----:R-:W-:Y:S05]  /*5ca0*/  @!P0 NANOSLEEP.SYNCS 0x989680 ;  /* 0x009896800000895d */ /* 0x002fea0003900000 */
[----:B------:R-:W1:Y:S02]  /*5cb0*/  @!P0 SYNCS.PHASECHK.TRANS64 P0, [R9+URZ], R4 ;  /* 0x00000004090085a7 */ /* 0x000e64000800007f */
[----:B-1----:R-:W-:Y:S05]  /*5cc0*/  @!P0 BRA `(.L_x_105) ;  /* 0xfffffffc00f08947 */ /* 0x002fea000383ffff */
[----:B------:R-:W-:Y:S05]  /*5cd0*/  BRA `(.L_x_122) ;  /* 0xfffffff800487947 */ /* 0x000fea000383ffff */
.L_x_106:
[----:B0-----:R0:W1:Y:S02]  /*5ce0*/  SYNCS.PHASECHK.TRANS64.TRYWAIT P0, [R6+URZ], R5 ;  /* 0x00000005060075a7 */ /* 0x001064000800017f */
[----:B-1----:R-:W-:Y:S05]  /*5cf0*/  @!P0 NANOSLEEP.SYNCS 0x989680 ;  /* 0x009896800000895d */ /* 0x002fea0003900000 */
[----:B------:R-:W1:Y:S02]  /*5d00*/  @!P0 SYNCS.PHASECHK.TRANS64 P0, [R6+URZ], R5 ;  /* 0x00000005060085a7 */ /* 0x000e64000800007f */
[----:B-1----:R-:W-:Y:S05]  /*5d10*/  @!P0 BRA `(.L_x_106) ;  /* 0xfffffffc00f08947 */ /* 0x002fea000383ffff */
[----:B------:R-:W-:Y:S05]  /*5d20*/  BRA `(.L_x_123) ;  /* 0xfffffff800587947 */ /* 0x000fea000383ffff */
.L_x_107:
[----:B0-----:R0:W1:Y:S02]  /*5d30*/  SYNCS.PHASECHK.TRANS64.TRYWAIT P0, [R9+URZ], R4 ;  /* 0x00000004090075a7 */ /* 0x001064000800017f */
[----:B-1----:R-:W-:Y:S05]  /*5d40*/  @!P0 NANOSLEEP.SYNCS 0x989680 ;  /* 0x009896800000895d */ /* 0x002fea0003900000 */
[----:B------:R-:W1:Y:S02]  /*5d50*/  @!P0 SYNCS.PHASECHK.TRANS64 P0, [R9+URZ], R4 ;  /* 0x00000004090085a7 */ /* 0x000e64000800007f */
[----:B-1----:R-:W-:Y:S05]  /*5d60*/  @!P0 BRA `(.L_x_107) ;  /* 0xfffffffc00f08947 */ /* 0x002fea000383ffff */
[----:B------:R-:W-:Y:S05]  /*5d70*/  BRA `(.L_x_124) ;  /* 0xfffffff800687947 */ /* 0x000fea000383ffff */
.L_x_108:
[----:B0-----:R0:W1:Y:S02]  /*5d80*/  SYNCS.PHASECHK.TRANS64.TRYWAIT P0, [R6+URZ], R5 ;  /* 0x00000005060075a7 */ /* 0x001064000800017f */
[----:B-1----:R-:W-:Y:S05]  /*5d90*/  @!P0 NANOSLEEP.SYNCS 0x989680 ;  /* 0x009896800000895d */ /* 0x002fea0003900000 */
[----:B------:R-:W1:Y:S02]  /*5da0*/  @!P0 SYNCS.PHASECHK.TRANS64 P0, [R6+URZ], R5 ;  /* 0x00000005060085a7 */ /* 0x000e64000800007f */
[----:B-1----:R-:W-:Y:S05]  /*5db0*/  @!P0 BRA `(.L_x_108) ;  /* 0xfffffffc00f08947 */ /* 0x002fea000383ffff */
[----:B------:R-:W-:Y:S05]  /*5dc0*/  BRA `(.L_x_125) ;  /* 0xfffffff800787947 */ /* 0x000fea000383ffff */
.L_x_109:
[----:B0-----:R0:W1:Y:S02]  /*5dd0*/  SYNCS.PHASECHK.TRANS64.TRYWAIT P0, [R9+URZ], R4 ;  /* 0x00000004090075a7 */ /* 0x001064000800017f */
[----:B-1----:R-:W-:Y:S05]  /*5de0*/  @!P0 NANOSLEEP.SYNCS 0x989680 ;  /* 0x009896800000895d */ /* 0x002fea0003900000 */
[----:B------:R-:W1:Y:S02]  /*5df0*/  @!P0 SYNCS.PHASECHK.TRANS64 P0, [R9+URZ], R4 ;  /* 0x00000004090085a7 */ /* 0x000e64000800007f */
[----:B-1----:R-:W-:Y:S05]  /*5e00*/  @!P0 BRA `(.L_x_109) ;  /* 0xfffffffc00f08947 */ /* 0x002fea000383ffff */
[----:B------:R-:W-:Y:S05]  /*5e10*/  BRA `(.L_x_126) ;  /* 0xfffffff800887947 */ /* 0x000fea000383ffff */
.L_x_110:
[----:B0-----:R0:W1:Y:S02]  /*5e20*/  SYNCS.PHASECHK.TRANS64.TRYWAIT P0, [R6+URZ], R5 ;  /* 0x00000005060075a7 */ /* 0x001064000800017f */
[----:B-1----:R-:W-:Y:S05]  /*5e30*/  @!P0 NANOSLEEP.SYNCS 0x989680 ;  /* 0x009896800000895d */ /* 0x002fea0003900000 */
[----:B------:R-:W1:Y:S02]  /*5e40*/  @!P0 SYNCS.PHASECHK.TRANS64 P0, [R6+URZ], R5 ;  /* 0x00000005060085a7 */ /* 0x000e64000800007f */
[----:B-1----:R-:W-:Y:S05]  /*5e50*/  @!P0 BRA `(.L_x_110) ;  /* 0xfffffffc00f08947 */ /* 0x002fea000383ffff */
[----:B------:R-:W-:Y:S05]  /*5e60*/  BRA `(.L_x_127) ;  /* 0xfffffff800987947 */ /* 0x000fea000383ffff */
.L_x_111:
[----:B0-----:R0:W1:Y:S02]  /*5e70*/  SYNCS.PHASECHK.TRANS64.TRYWAIT P0, [R9+URZ], R4 ;  /* 0x00000004090075a7 */ /* 0x001064000800017f */
[----:B-1----:R-:W-:Y:S05]  /*5e80*/  @!P0 NANOSLEEP.SYNCS 0x989680 ;  /* 0x009896800000895d */ /* 0x002fea0003900000 */
[----:B------:R-:W1:Y:S02]  /*5e90*/  @!P0 SYNCS.PHASECHK.TRANS64 P0, [R9+URZ], R4 ;  /* 0x00000004090085a7 */ /* 0x000e64000800007f */
[----:B-1----:R-:W-:Y:S05]  /*5ea0*/  @!P0 BRA `(.L_x_111) ;  /* 0xfffffffc00f08947 */ /* 0x002fea000383ffff */
[----:B------:R-:W-:Y:S05]  /*5eb0*/  BRA `(.L_x_128) ;  /* 0xfffffff800a87947 */ /* 0x000fea000383ffff */
.L_x_112:
[----:B-1----:R1:W2:Y:S02]  /*5ec0*/  SYNCS.PHASECHK.TRANS64.TRYWAIT P0, [R6+URZ], R5 ;  /* 0x00000005060075a7 */ /* 0x0022a4000800017f */
[----:B--2---:R-:W-:Y:S05]  /*5ed0*/  @!P0 NANOSLEEP.SYNCS 0x989680 ;  /* 0x009896800000895d */ /* 0x004fea0003900000 */
[----:B------:R-:W2:Y:S02]  /*5ee0*/  @!P0 SYNCS.PHASECHK.TRANS64 P0, [R6+URZ], R5 ;  /* 0x00000005060085a7 */ /* 0x000ea4000800007f */
[----:B--2---:R-:W-:Y:S05]  /*5ef0*/  @!P0 BRA `(.L_x_112) ;  /* 0xfffffffc00f08947 */ /* 0x004fea000383ffff */
[----:B------:R-:W-:Y:S05]  /*5f00*/  BRA `(.L_x_129) ;  /* 0xfffffff800b07947 */ /* 0x000fea000383ffff */
.L_x_130:
[----:B------:R-:W-:-:S00]  /*5f10*/  BRA `(.L_x_130) ;  /* 0xfffffffc00fc7947 */ /* 0x000fc0000383ffff */
[----:B------:R-:W-:-:S00]  /*5f20*/  NOP ;  /* 0x0000000000007918 */ /* 0x000fc00000000000 */
        /* <DEDUP_REMOVED lines=13> */
.L_x_131:


//--------------------- .nv.global.init           --------------------------
	.section	.nv.global.init,"aw",@progbits
.nv.global.init:
	.type		$str$22,@object
	.size		$str$22,($str$23 - $str$22)
$str$22:
        /*0000*/ 	.byte	0x6b, 0x5f, 0x74, 0x69, 0x6c, 0x65, 0x5f, 0x63, 0x6f, 0x75, 0x6e, 0x74, 0x20, 0x3e, 0x3d, 0x20
        /*0010*/ 	.byte	0x31, 0x00
	.type		$str$23,@object
	.size		$str$23,(__unnamed_1 - $str$23)
$str$23:
        /*0012*/ 	.byte	0x2f, 0x74, 0x6d, 0x70, 0x2f, 0x63, 0x75, 0x74, 0x6c, 0x61, 0x73, 0x73, 0x5f, 0x73, 0x77, 0x65
        /*0022*/ 	.byte	0x65, 0x70, 0x5f, 0x73, 0x72, 0x63, 0x2f, 0x69, 0x6e, 0x63, 0x6c, 0x75, 0x64, 0x65, 0x2f, 0x63
        /*0032*/ 	.byte	0x75, 0x74, 0x6c, 0x61, 0x73, 0x73, 0x2f, 0x67, 0x65, 0x6d, 0x6d, 0x2f, 0x63, 0x6f, 0x6c, 0x6c
        /*0042*/ 	.byte	0x65, 0x63, 0x74, 0x69, 0x76, 0x65, 0x2f, 0x73, 0x6d, 0x39, 0x30, 0x5f, 0x6d, 0x6d, 0x61, 0x5f
        /*0052*/ 	.byte	0x74, 0x6d, 0x61, 0x5f, 0x67, 0x6d, 0x6d, 0x61, 0x5f, 0x73, 0x73, 0x5f, 0x77, 0x61, 0x72, 0x70
        /*0062*/ 	.byte	0x73, 0x70, 0x65, 0x63, 0x69, 0x61, 0x6c, 0x69, 0x7a, 0x65, 0x64, 0x2e, 0x68, 0x70, 0x70, 0x00
	.type		__unnamed_1,@object
	.size		__unnamed_1,(.L_0 - __unnamed_1)
__unnamed_1:
        /*0072*/ 	.byte	0x76, 0x6f, 0x69, 0x64, 0x20, 0x63, 0x75, 0x74, 0x6c, 0x61, 0x73, 0x73, 0x3a, 0x3a, 0x67, 0x65
        /* <DEDUP_REMOVED lines=172> */
        /*0b42*/ 	.byte	0x5d, 0x00
.L_0:


//--------------------- .nv.shared._ZN7cutlass13device_kernelINS_4gemm6kernel13GemmUniversalIN4cute5tupleIJiiiiEEENS1_10collective13CollectiveMmaINS1_34MainloopSm90TmaGmmaWarpSpecializedILi10ENS5_IJNS4_1CILi1EEESB_SB_EEENS1_35KernelTmaWarpSpecializedCooperativeEEENS5_IJNSA_ILi128EEENSA_ILi48EEESF_EEEaNS5_IJlSB_lEEEaSI_NS4_8TiledMMAINS4_8MMA_AtomIJNS4_4SM904GMMA26MMA_64x16x32_S32S8S8_SS_TNEEEENS4_6LayoutINS5_IJNSA_ILi2EEESB_SB_EEENS5_IJSB_NSA_ILi0EEESS_EEEEENS5_IJNS4_10UnderscoreESV_SV_EEEEENS4_13SM90_TMA_LOADENS4_14ComposedLayoutINS4_7SwizzleILi3ELi4ELi3EEENS4_18smem_ptr_flag_bitsILi8EEENSP_INS5_IJNSA_ILi8EEESF_EEENS5_IJSF_SB_EEEEEEEvNS4_8identityESY_S18_vS19_EENS_8epilogue10collective6detail29Sm90TmaWarpSpecializedAdapterINS1C_15DefaultEpilogueIaSI_SI_NS1B_6thread17LinearCombinationIaLi1EiiLNS1G_9ScaleType4KindE0ELNS_15FloatRoundStyleE2EaEENS1_15EpilogueDefaultEEEEEvvEEEEvNT_6ParamsE --------------------------
	.section	.nv.shared._ZN7cutlass13device_kernelINS_4gemm6kernel13GemmUniversalIN4cute5tupleIJiiiiEEENS1_10collective13CollectiveMmaINS1_34MainloopSm90TmaGmmaWarpSpecializedILi10ENS5_IJNS4_1CILi1EEESB_SB_EEENS1_35KernelTmaWarpSpecializedCooperativeEEENS5_IJNSA_ILi128EEENSA_ILi48EEESF_EEEaNS5_IJlSB_lEEEaSI_NS4_8TiledMMAINS4_8MMA_AtomIJNS4_4SM904GMMA26MMA_64x16x32_S32S8S8_SS_TNEEEENS4_6LayoutINS5_IJNSA_ILi2EEESB_SB_EEENS5_IJSB_NSA_ILi0EEESS_EEEEENS5_IJNS4_10UnderscoreESV_SV_EEEEENS4_13SM90_TMA_LOADENS4_14ComposedLayoutINS4_7SwizzleILi3ELi4ELi3EEENS4_18smem_ptr_flag_bitsILi8EEENSP_INS5_IJNSA_ILi8EEESF_EEENS5_IJSF_SB_EEEEEEEvNS4_8identityESY_S18_vS19_EENS_8epilogue10collective6detail29Sm90TmaWarpSpecializedAdapterINS1C_15DefaultEpilogueIaSI_SI_NS1B_6thread17LinearCombinationIaLi1EiiLNS1G_9ScaleType4KindE0ELNS_15FloatRoundStyleE2EaEENS1_15EpilogueDefaultEEEEEvvEEEEvNT_6ParamsE,"aw",@nobits
	.sectionflags	@""
	.align	16
	.zero		1024


//--------------------- .nv.shared.reserved.0     --------------------------
	.section	.nv.shared.reserved.0,"aw",@nobits
	.weak		__nv_reservedSMEM_offset_0_alias
	.size		__nv_reservedSMEM_offset_0_alias, 0, 0
	.other		__nv_reservedSMEM_offset_0_alias,@"STO_CUDA_RESERVED_SHARED STV_DEFAULT"
__nv_reservedSMEM_offset_0_alias:
	.zero		0


//--------------------- .nv.global                --------------------------
	.section	.nv.global,"aw",@nobits
.nv.global:
	.type		_ZN40_INTERNAL_a43a7651_4_k_cu_9c5bf9a0_130614cute1_E,@object
	.size		_ZN40_INTERNAL_a43a7651_4_k_cu_9c5bf9a0_130614cute1_E,(_ZN40_INTERNAL_a43a7651_4_k_cu_9c5bf9a0_130614cuda3std3__45__cpo6cbeginE - _ZN40_INTERNAL_a43a7651_4_k_cu_9c5bf9a0_130614cute1_E)
_ZN40_INTERNAL_a43a7651_4_k_cu_9c5bf9a0_130614cute1_E:
	.zero		1
	.type		_ZN40_INTERNAL_a43a7651_4_k_cu_9c5bf9a0_130614cuda3std3__45__cpo6cbeginE,@object
	.size		_ZN40_INTERNAL_a43a7651_4_k_cu_9c5bf9a0_130614cuda3std3__45__cpo6cbeginE,(_ZN40_INTERNAL_a43a7651_4_k_cu_9c5bf9a0_130614cuda3std3__48in_placeE - _ZN40_INTERNAL_a43a7651_4_k_cu_9c5bf9a0_130614cuda3std3__45__cpo6cbeginE)
_ZN40_INTERNAL_a43a7651_4_k_cu_9c5bf9a0_130614cuda3std3__45__cpo6cbeginE:
	.zero		1
	.type		_ZN40_INTERNAL_a43a7651_4_k_cu_9c5bf9a0_130614cuda3std3__48in_placeE,@object
	.size		_ZN40_INTERNAL_a43a7651_4_k_cu_9c5bf9a0_130614cuda3std3__48in_placeE,(_ZN40_INTERNAL_a43a7651_4_k_cu_9c5bf9a0_130614cuda3std6ranges3__45__cpo9iter_moveE - _ZN40_INTERNAL_a43a7651_4_k_cu_9c5bf9a0_130614cuda3std3__48in_placeE)
_ZN40_INTERNAL_a43a7651_4_k_cu_9c5bf9a0_130614cuda3std3__48in_placeE:
	.zero		1
	.type		_ZN40_INTERNAL_a43a7651_4_k_cu_9c5bf9a0_130614cuda3std6ranges3__45__cpo9iter_moveE,@object
	.size		_ZN40_INTERNAL_a43a7651_4_k_cu_9c5bf9a0_130614cuda3std6ranges3__45__cpo9iter_moveE,(_ZN40_INTERNAL_a43a7651_4_k_cu_9c5bf9a0_130614cuda3std3__45__cpo5beginE - _ZN40_INTERNAL_a43a7651_4_k_cu_9c5bf9a0_130614cuda3std6ranges3__45__cpo9iter_moveE)
_ZN40_INTERNAL_a43a7651_4_k_cu_9c5bf9a0_130614cuda3std6ranges3__45__cpo9iter_moveE:
	.zero		1
	.type		_ZN40_INTERNAL_a43a7651_4_k_cu_9c5bf9a0_130614cuda3std3__45__cpo5beginE,@object
	.size		_ZN40_INTERNAL_a43a7651_4_k_cu_9c5bf9a0_130614cuda3std3__45__cpo5beginE,(_ZN40_INTERNAL_a43a7651_4_k_cu_9c5bf9a0_130614cuda3std3__442_GLOBAL__N__a43a7651_4_k_cu_9c5bf9a0_130616ignoreE - _ZN40_INTERNAL_a43a7651_4_k_cu_9c5bf9a0_130614cuda3std3__45__cpo5beginE)
_ZN40_INTERNAL_a43a7651_4_k_cu_9c5bf9a0_130614cuda3std3__45__cpo5beginE:
	.zero		1
	.type		_ZN40_INTERNAL_a43a7651_4_k_cu_9c5bf9a0_130614cuda3std3__442_GLOBAL__N__a43a7651_4_k_cu_9c5bf9a0_130616ignoreE,@object
	.size		_ZN40_INTERNAL_a43a7651_4_k_cu_9c5bf9a0_130614cuda3std3__442_GLOBAL__N__a43a7651_4_k_cu_9c5bf9a0_130616ignoreE,(_ZN40_INTERNAL_a43a7651_4_k_cu_9c5bf9a0_130614cute7productE - _ZN40_INTERNAL_a43a7651_4_k_cu_9c5bf9a0_130614cuda3std3__442_GLOBAL__N__a43a7651_4_k_cu_9c5bf9a0_130616ignoreE)
_ZN40_INTERNAL_a43a7651_4_k_cu_9c5bf9a0_130614cuda3std3__442_GLOBAL__N__a43a7651_4_k_cu_9c5bf9a0_130616ignoreE:
	.zero		1
	.type		_ZN40_INTERNAL_a43a7651_4_k_cu_9c5bf9a0_130614cute7productE,@object
	.size		_ZN40_INTERNAL_a43a7651_4_k_cu_9c5bf9a0_130614cute7productE,(_ZN40_INTERNAL_a43a7651_4_k_cu_9c5bf9a0_130614cuda3std3__45__cpo3endE - _ZN40_INTERNAL_a43a7651_4_k_cu_9c5bf9a0_130614cute7productE)
_ZN40_INTERNAL_a43a7651_4_k_cu_9c5bf9a0_130614cute7productE:
	.zero		1
	.type		_ZN40_INTERNAL_a43a7651_4_k_cu_9c5bf9a0_130614cuda3std3__45__cpo3endE,@object
	.size		_ZN40_INTERNAL_a43a7651_4_k_cu_9c5bf9a0_130614cuda3std3__45__cpo3endE,(_ZN40_INTERNAL_a43a7651_4_k_cu_9c5bf9a0_130614cuda3std3__419piecewise_constructE - _ZN40_INTERNAL_a43a7651_4_k_cu_9c5bf9a0_130614cuda3std3__45__cpo3endE)
_ZN40_INTERNAL_a43a7651_4_k_cu_9c5bf9a0_130614cuda3std3__45__cpo3endE:
	.zero		1
	.type		_ZN40_INTERNAL_a43a7651_4_k_cu_9c5bf9a0_130614cuda3std3__419piecewise_constructE,@object
	.size		_ZN40_INTERNAL_a43a7651_4_k_cu_9c5bf9a0_130614cuda3std3__419piecewise_constructE,(_ZN40_INTERNAL_a43a7651_4_k_cu_9c5bf9a0_130614cuda3std3__45__cpo4cendE - _ZN40_INTERNAL_a43a7651_4_k_cu_9c5bf9a0_130614cuda3std3__419piecewise_constructE)
_ZN40_INTERNAL_a43a7651_4_k_cu_9c5bf9a0_130614cuda3std3__419piecewise_constructE:
	.zero		1
	.type		_ZN40_INTERNAL_a43a7651_4_k_cu_9c5bf9a0_130614cuda3std3__45__cpo4cendE,@object
	.size		_ZN40_INTERNAL_a43a7651_4_k_cu_9c5bf9a0_130614cuda3std3__45__cpo4cendE,(_ZN40_INTERNAL_a43a7651_4_k_cu_9c5bf9a0_130614cuda3std6ranges3__45__cpo4swapE - _ZN40_INTERNAL_a43a7651_4_k_cu_9c5bf9a0_130614cuda3std3__45__cpo4cendE)
_ZN40_INTERNAL_a43a7651_4_k_cu_9c5bf9a0_130614cuda3std3__45__cpo4cendE:
	.zero		1
	.type		_ZN40_INTERNAL_a43a7651_4_k_cu_9c5bf9a0_130614cuda3std6ranges3__45__cpo4swapE,@object
	.size		_ZN40_INTERNAL_a43a7651_4_k_cu_9c5bf9a0_130614cuda3std6ranges3__45__cpo4swapE,(.L_8 - _ZN40_INTERNAL_a43a7651_4_k_cu_9c5bf9a0_130614cuda3std6ranges3__45__cpo4swapE)
_ZN40_INTERNAL_a43a7651_4_k_cu_9c5bf9a0_130614cuda3std6ranges3__45__cpo4swapE:
	.zero		1
.L_8:


//--------------------- .nv.constant0._ZN7cutlass13device_kernelINS_4gemm6kernel13GemmUniversalIN4cute5tupleIJiiiiEEENS1_10collective13CollectiveMmaINS1_34MainloopSm90TmaGmmaWarpSpecializedILi10ENS5_IJNS4_1CILi1EEESB_SB_EEENS1_35KernelTmaWarpSpecializedCooperativeEEENS5_IJNSA_ILi128EEENSA_ILi48EEESF_EEEaNS5_IJlSB_lEEEaSI_NS4_8TiledMMAINS4_8MMA_AtomIJNS4_4SM904GMMA26MMA_64x16x32_S32S8S8_SS_TNEEEENS4_6LayoutINS5_IJNSA_ILi2EEESB_SB_EEENS5_IJSB_NSA_ILi0EEESS_EEEEENS5_IJNS4_10UnderscoreESV_SV_EEEEENS4_13SM90_TMA_LOADENS4_14ComposedLayoutINS4_7SwizzleILi3ELi4ELi3EEENS4_18smem_ptr_flag_bitsILi8EEENSP_INS5_IJNSA_ILi8EEESF_EEENS5_IJSF_SB_EEEEEEEvNS4_8identityESY_S18_vS19_EENS_8epilogue10collective6detail29Sm90TmaWarpSpecializedAdapterINS1C_15DefaultEpilogueIaSI_SI_NS1B_6thread17LinearCombinationIaLi1EiiLNS1G_9ScaleType4KindE0ELNS_15FloatRoundStyleE2EaEENS1_15EpilogueDefaultEEEEEvvEEEEvNT_6ParamsE --------------------------
	.section	.nv.constant0._ZN7cutlass13device_kernelINS_4gemm6kernel13GemmUniversalIN4cute5tupleIJiiiiEEENS1_10collective13CollectiveMmaINS1_34MainloopSm90TmaGmmaWarpSpecializedILi10ENS5_IJNS4_1CILi1EEESB_SB_EEENS1_35KernelTmaWarpSpecializedCooperativeEEENS5_IJNSA_ILi128EEENSA_ILi48EEESF_EEEaNS5_IJlSB_lEEEaSI_NS4_8TiledMMAINS4_8MMA_AtomIJNS4_4SM904GMMA26MMA_64x16x32_S32S8S8_SS_TNEEEENS4_6LayoutINS5_IJNSA_ILi2EEESB_SB_EEENS5_IJSB_NSA_ILi0EEESS_EEEEENS5_IJNS4_10UnderscoreESV_SV_EEEEENS4_13SM90_TMA_LOADENS4_14ComposedLayoutINS4_7SwizzleILi3ELi4ELi3EEENS4_18smem_ptr_flag_bitsILi8EEENSP_INS5_IJNSA_ILi8EEESF_EEENS5_IJSF_SB_EEEEEEEvNS4_8identityESY_S18_vS19_EENS_8epilogue10collective6detail29Sm90TmaWarpSpecializedAdapterINS1C_15DefaultEpilogueIaSI_SI_NS1B_6thread17LinearCombinationIaLi1EiiLNS1G_9ScaleType4KindE0ELNS_15FloatRoundStyleE2EaEENS1_15EpilogueDefaultEEEEEvvEEEEvNT_6ParamsE,"a",@progbits
	.sectionflags	@""
	.align	4
.nv.constant0._ZN7cutlass13device_kernelINS_4gemm6kernel13GemmUniversalIN4cute5tupleIJiiiiEEENS1_10collective13CollectiveMmaINS1_34MainloopSm90TmaGmmaWarpSpecializedILi10ENS5_IJNS4_1CILi1EEESB_SB_EEENS1_35KernelTmaWarpSpecializedCooperativeEEENS5_IJNSA_ILi128EEENSA_ILi48EEESF_EEEaNS5_IJlSB_lEEEaSI_NS4_8TiledMMAINS4_8MMA_AtomIJNS4_4SM904GMMA26MMA_64x16x32_S32S8S8_SS_TNEEEENS4_6LayoutINS5_IJNSA_ILi2EEESB_SB_EEENS5_IJSB_NSA_ILi0EEESS_EEEEENS5_IJNS4_10UnderscoreESV_SV_EEEEENS4_13SM90_TMA_LOADENS4_14ComposedLayoutINS4_7SwizzleILi3ELi4ELi3EEENS4_18smem_ptr_flag_bitsILi8EEENSP_INS5_IJNSA_ILi8EEESF_EEENS5_IJSF_SB_EEEEEEEvNS4_8identityESY_S18_vS19_EENS_8epilogue10collective6detail29Sm90TmaWarpSpecializedAdapterINS1C_15DefaultEpilogueIaSI_SI_NS1B_6thread17LinearCombinationIaLi1EiiLNS1G_9ScaleType4KindE0ELNS_15FloatRoundStyleE2EaEENS1_15EpilogueDefaultEEEEEvvEEEEvNT_6ParamsE:
	.zero		1664


//--------------------- SYMBOLS --------------------------

	.type		.nv.reservedSmem.offset0,@object
	.size		.nv.reservedSmem.offset0,0x4
	.type		__assertfail,@function
